	.target	sm_90a

	.elftype	@"ET_EXEC"


//--------------------- .note.nv.tkinfo           --------------------------
	.section	.note.nv.tkinfo,"",@"SHT_NOTE"
	.sectionflags	@"SHF_NOTE_NV_TKINFO"
	.tkinfo
        /*0018*/ 	.word	0x00000002
        /*0030*/ 	.string	""
        /*0030*/ 	.string	"ptxas"
        /*0030*/ 	.string	"Cuda compilation tools, release 13.0, V13.0.88"
        /*0030*/ 	.string	"Build cuda_13.0.r13.0/compiler.36424714_0"
        /*0030*/ 	.string	"-v  -suppress-debug-info  -lineinfo  -arch sm_90a "



//--------------------- .note.nv.cuinfo           --------------------------
	.section	.note.nv.cuinfo,"",@"SHT_NOTE"
	.sectionflags	@"SHF_NOTE_NV_CUINFO"
        /*0018*/ 	.short	0x0002
        /*001a*/ 	.short	0x005a
        /*001c*/ 	.short	0x0082
	.zero		2


//--------------------- .nv.info                  --------------------------
	.section	.nv.info,"",@"SHT_CUDA_INFO"
	.align	4


	//----- nvinfo : EIATTR_REGCOUNT
	.align		4
        /*0000*/ 	.byte	0x04, 0x2f
        /*0002*/ 	.short	(.L_1 - .L_0)
	.align		4
.L_0:
        /*0004*/ 	.word	index@(gluon_wgmma)
        /*0008*/ 	.word	0x0000009a


	//----- nvinfo : EIATTR_FRAME_SIZE
	.align		4
.L_1:
        /*000c*/ 	.byte	0x04, 0x11
        /*000e*/ 	.short	(.L_3 - .L_2)
	.align		4
.L_2:
        /*0010*/ 	.word	index@(gluon_wgmma)
        /*0014*/ 	.word	0x00000000


	//----- nvinfo : EIATTR_MIN_STACK_SIZE
	.align		4
.L_3:
        /*0018*/ 	.byte	0x04, 0x12
        /*001a*/ 	.short	(.L_5 - .L_4)
	.align		4
.L_4:
        /*001c*/ 	.word	index@(gluon_wgmma)
        /*0020*/ 	.word	0x00000000
.L_5:


//--------------------- .nv.compat                --------------------------
	.section	.nv.compat,"",@"SHT_CUDA_COMPAT_INFO"
	.align	4
        /*0000*/ 	.byte	0x02, 0x09, 0x01, 0x00, 0x02, 0x02, 0x04, 0x00, 0x02, 0x05, 0x05, 0x00, 0x03, 0x07, 0x01, 0x01
        /*0010*/ 	.byte	0x02, 0x03, 0x03, 0x00, 0x02, 0x06, 0x01, 0x00, 0x04, 0x0b, 0x08, 0x00, 0x00, 0x00, 0x00, 0x00
        /*0020*/ 	.byte	0x00, 0x00, 0x00, 0x00


//--------------------- .nv.info.gluon_wgmma      --------------------------
	.section	.nv.info.gluon_wgmma,"",@"SHT_CUDA_INFO"
	.sectionflags	@""
	.align	4


	//----- nvinfo : EIATTR_CUDA_API_VERSION
	.align		4
        /*0000*/ 	.byte	0x04, 0x37
        /*0002*/ 	.short	(.L_7 - .L_6)
.L_6:
        /*0004*/ 	.word	0x00000082


	//----- nvinfo : EIATTR_KPARAM_INFO
	.align		4
.L_7:
        /*0008*/ 	.byte	0x04, 0x17
        /*000a*/ 	.short	(.L_9 - .L_8)
.L_8:
        /*000c*/ 	.word	0x00000000
        /*0010*/ 	.short	0x000a
        /*0012*/ 	.short	0x0048
        /*0014*/ 	.byte	0x00, 0xf4, 0x21, 0x00


	//----- nvinfo : EIATTR_KPARAM_INFO
	.align		4
.L_9:
        /*0018*/ 	.byte	0x04, 0x17
        /*001a*/ 	.short	(.L_11 - .L_10)
.L_10:
        /*001c*/ 	.word	0x00000000
        /*0020*/ 	.short	0x0009
        /*0022*/ 	.short	0x0040
        /*0024*/ 	.byte	0x00, 0xf4, 0x21, 0x00


	//----- nvinfo : EIATTR_KPARAM_INFO
	.align		4
.L_11:
        /*0028*/ 	.byte	0x04, 0x17
        /*002a*/ 	.short	(.L_13 - .L_12)
.L_12:
        /*002c*/ 	.word	0x00000000
        /*0030*/ 	.short	0x0008
        /*0032*/ 	.short	0x0038
        /*0034*/ 	.byte	0x00, 0xf0, 0x21, 0x00


	//----- nvinfo : EIATTR_KPARAM_INFO
	.align		4
.L_13:
        /*0038*/ 	.byte	0x04, 0x17
        /*003a*/ 	.short	(.L_15 - .L_14)
.L_14:
        /*003c*/ 	.word	0x00000000
        /*0040*/ 	.short	0x0007
        /*0042*/ 	.short	0x0030
        /*0044*/ 	.byte	0x00, 0xf0, 0x21, 0x00


	//----- nvinfo : EIATTR_KPARAM_INFO
	.align		4
.L_15:
        /*0048*/ 	.byte	0x04, 0x17
        /*004a*/ 	.short	(.L_17 - .L_16)
.L_16:
        /*004c*/ 	.word	0x00000000
        /*0050*/ 	.short	0x0006
        /*0052*/ 	.short	0x0028
        /*0054*/ 	.byte	0x00, 0xf0, 0x21, 0x00


	//----- nvinfo : EIATTR_KPARAM_INFO
	.align		4
.L_17:
        /*0058*/ 	.byte	0x04, 0x17
        /*005a*/ 	.short	(.L_19 - .L_18)
.L_18:
        /*005c*/ 	.word	0x00000000
        /*0060*/ 	.short	0x0005
        /*0062*/ 	.short	0x0020
        /*0064*/ 	.byte	0x00, 0xf0, 0x11, 0x00


	//----- nvinfo : EIATTR_KPARAM_INFO
	.align		4
.L_19:
        /*0068*/ 	.byte	0x04, 0x17
        /*006a*/ 	.short	(.L_21 - .L_20)
.L_20:
        /*006c*/ 	.word	0x00000000
        /*0070*/ 	.short	0x0004
        /*0072*/ 	.short	0x001c
        /*0074*/ 	.byte	0x00, 0xf0, 0x11, 0x00


	//----- nvinfo : EIATTR_KPARAM_INFO
	.align		4
.L_21:
        /*0078*/ 	.byte	0x04, 0x17
        /*007a*/ 	.short	(.L_23 - .L_22)
.L_22:
        /*007c*/ 	.word	0x00000000
        /*0080*/ 	.short	0x0003
        /*0082*/ 	.short	0x0018
        /*0084*/ 	.byte	0x00, 0xf0, 0x11, 0x00


	//----- nvinfo : EIATTR_KPARAM_INFO
	.align		4
.L_23:
        /*0088*/ 	.byte	0x04, 0x17
        /*008a*/ 	.short	(.L_25 - .L_24)
.L_24:
        /*008c*/ 	.word	0x00000000
        /*0090*/ 	.short	0x0002
        /*0092*/ 	.short	0x0010
        /*0094*/ 	.byte	0x00, 0xf4, 0x21, 0x00


	//----- nvinfo : EIATTR_KPARAM_INFO
	.align		4
.L_25:
        /*0098*/ 	.byte	0x04, 0x17
        /*009a*/ 	.short	(.L_27 - .L_26)
.L_26:
        /*009c*/ 	.word	0x00000000
        /*00a0*/ 	.short	0x0001
        /*00a2*/ 	.short	0x0008
        /*00a4*/ 	.byte	0x00, 0xf4, 0x21, 0x00


	//----- nvinfo : EIATTR_KPARAM_INFO
	.align		4
.L_27:
        /*00a8*/ 	.byte	0x04, 0x17
        /*00aa*/ 	.short	(.L_29 - .L_28)
.L_28:
        /*00ac*/ 	.word	0x00000000
        /*00b0*/ 	.short	0x0000
        /*00b2*/ 	.short	0x0000
        /*00b4*/ 	.byte	0x00, 0xf4, 0x21, 0x00


	//----- nvinfo : EIATTR_SPARSE_MMA_MASK
	.align		4
.L_29:
        /*00b8*/ 	.byte	0x03, 0x50
        /*00ba*/ 	.short	0x0000


	//----- nvinfo : EIATTR_MAXREG_COUNT
	.align		4
        /*00bc*/ 	.byte	0x03, 0x1b
        /*00be*/ 	.short	0x00ff


	//----- nvinfo : EIATTR_NUM_BARRIERS
	.align		4
        /*00c0*/ 	.byte	0x02, 0x4c
        /*00c2*/ 	.byte	0x01
	.zero		1


	//----- nvinfo : EIATTR_MERCURY_ISA_VERSION
	.align		4
        /*00c4*/ 	.byte	0x03, 0x5f
        /*00c6*/ 	.short	0x0101


	//----- nvinfo : EIATTR_INT_WARP_WIDE_INSTR_OFFSETS
	.align		4
        /*00c8*/ 	.byte	0x04, 0x31
        /*00ca*/ 	.short	(.L_31 - .L_30)


	//   ....[0]....
.L_30:
        /*00cc*/ 	.word	0x00001320


	//   ....[1]....
        /*00d0*/ 	.word	0x00001340


	//   ....[2]....
        /*00d4*/ 	.word	0x00001350


	//   ....[3]....
        /*00d8*/ 	.word	0x00001360


	//   ....[4]....
        /*00dc*/ 	.word	0x00001470


	//   ....[5]....
        /*00e0*/ 	.word	0x00001dc0


	//   ....[6]....
        /*00e4*/ 	.word	0x00001dd0


	//   ....[7]....
        /*00e8*/ 	.word	0x00001e50


	//   ....[8]....
        /*00ec*/ 	.word	0x00001e60


	//   ....[9]....
        /*00f0*/ 	.word	0x00002880


	//   ....[10]....
        /*00f4*/ 	.word	0x00002890


	//----- nvinfo : EIATTR_COOP_GROUP_MASK_REGIDS
	.align		4
.L_31:
        /*00f8*/ 	.byte	0x04, 0x29
        /*00fa*/ 	.short	(.L_33 - .L_32)


	//   ....[0]....
.L_32:
        /*00fc*/ 	.word	0xffffffff


	//   ....[1]....
        /*0100*/ 	.word	0xffffffff


	//   ....[2]....
        /*0104*/ 	.word	0xffffffff


	//----- nvinfo : EIATTR_COOP_GROUP_INSTR_OFFSETS
	.align		4
.L_33:
        /*0108*/ 	.byte	0x04, 0x28
        /*010a*/ 	.short	(.L_35 - .L_34)


	//   ....[0]....
.L_34:
        /*010c*/ 	.word	0x00000150


	//   ....[1]....
        /*0110*/ 	.word	0x00000700


	//   ....[2]....
        /*0114*/ 	.word	0x00000cf0


	//----- nvinfo : EIATTR_MBARRIER_INSTR_OFFSETS
	.align		4
.L_35:
        /*0118*/ 	.byte	0x04, 0x39
        /*011a*/ 	.short	(.L_37 - .L_36)


	//   ....[0]....
.L_36:
        /*011c*/ 	.word	0x000014d0
        /*0120*/ 	.word	0x000000ff
        /*0124*/ 	.word	0x00030000
        /*0128*/ 	.short	0x0100
        /*012a*/ 	.byte	0x18
	.zero		1


	//   ....[1]....
        /*012c*/ 	.word	0x00001660
        /*0130*/ 	.word	0x000000ff
        /*0134*/ 	.word	0x00030008
        /*0138*/ 	.short	0x0100
        /*013a*/ 	.byte	0x18
	.zero		1


	//   ....[2]....
        /*013c*/ 	.word	0x000017f0
        /*0140*/ 	.word	0x000000ff
        /*0144*/ 	.word	0x00030010
        /*0148*/ 	.short	0x0100
        /*014a*/ 	.byte	0x18
	.zero		1


	//   ....[3]....
        /*014c*/ 	.word	0x00001890
        /*0150*/ 	.word	0x000000ff
        /*0154*/ 	.word	0x00030018
        /*0158*/ 	.short	0x0100
        /*015a*/ 	.byte	0x18
	.zero		1


	//   ....[4]....
        /*015c*/ 	.word	0x00001f40
        /*0160*/ 	.word	0x000000ff
        /*0164*/ 	.word	0x00030000
        /*0168*/ 	.short	0x010a
        /*016a*/ 	.byte	0x16
	.zero		1


	//   ....[5]....
        /*016c*/ 	.word	0x00002300
        /*0170*/ 	.word	0x000000ff
        /*0174*/ 	.word	0x00030000
        /*0178*/ 	.short	0x0108
        /*017a*/ 	.byte	0x18
	.zero		1


	//   ....[6]....
        /*017c*/ 	.word	0x00002400
        /*0180*/ 	.word	0x000000ff
        /*0184*/ 	.word	0x00030008
        /*0188*/ 	.short	0x0108
        /*018a*/ 	.byte	0x18
	.zero		1


	//   ....[7]....
        /*018c*/ 	.word	0x000024f0
        /*0190*/ 	.word	0x000000ff
        /*0194*/ 	.word	0x00030010
        /*0198*/ 	.short	0x0108
        /*019a*/ 	.byte	0x18
	.zero		1


	//   ....[8]....
        /*019c*/ 	.word	0x000025e0
        /*01a0*/ 	.word	0x000000ff
        /*01a4*/ 	.word	0x00030018
        /*01a8*/ 	.short	0x0108
        /*01aa*/ 	.byte	0x18
	.zero		1


	//   ....[9]....
        /*01ac*/ 	.word	0x00002940
        /*01b0*/ 	.word	0x000000ff
        /*01b4*/ 	.word	0x00030000
        /*01b8*/ 	.short	0x010a
        /*01ba*/ 	.byte	0x16
	.zero		1


	//----- nvinfo : EIATTR_NUM_MBARRIERS
	.align		4
.L_37:
        /*01bc*/ 	.byte	0x03, 0x38
        /*01be*/ 	.short	0x0004


	//----- nvinfo : EIATTR_EXIT_INSTR_OFFSETS
	.align		4
        /*01c0*/ 	.byte	0x04, 0x1c
        /*01c2*/ 	.short	(.L_39 - .L_38)


	//   ....[0]....
.L_38:
        /*01c4*/ 	.word	0x00002930


	//----- nvinfo : EIATTR_REQNTID
	.align		4
.L_39:
        /*01c8*/ 	.byte	0x04, 0x10
        /*01ca*/ 	.short	(.L_41 - .L_40)
.L_40:
        /*01cc*/ 	.word	0x00000100
        /*01d0*/ 	.word	0x00000001
        /*01d4*/ 	.word	0x00000001


	//----- nvinfo : EIATTR_CRS_STACK_SIZE
	.align		4
.L_41:
        /*01d8*/ 	.byte	0x04, 0x1e
        /*01da*/ 	.short	(.L_43 - .L_42)
.L_42:
        /*01dc*/ 	.word	0x00000000


	//----- nvinfo : EIATTR_CBANK_PARAM_SIZE
	.align		4
.L_43:
        /*01e0*/ 	.byte	0x03, 0x19
        /*01e2*/ 	.short	0x0050


	//----- nvinfo : EIATTR_PARAM_CBANK
	.align		4
        /*01e4*/ 	.byte	0x04, 0x0a
        /*01e6*/ 	.short	(.L_45 - .L_44)
	.align		4
.L_44:
        /*01e8*/ 	.word	index@(.nv.constant0.gluon_wgmma)
        /*01ec*/ 	.short	0x0210
        /*01ee*/ 	.short	0x0050


	//----- nvinfo : EIATTR_SW_WAR
	.align		4
.L_45:
        /*01f0*/ 	.byte	0x04, 0x36
        /*01f2*/ 	.short	(.L_47 - .L_46)
.L_46:
        /*01f4*/ 	.word	0x00000008
.L_47:


//--------------------- .nv.callgraph             --------------------------
	.section	.nv.callgraph,"",@"SHT_CUDA_CALLGRAPH"
	.align	4
	.sectionentsize	8
	.align		4
        /*0000*/ 	.word	0x00000000
	.align		4
        /*0004*/ 	.word	0xffffffff
	.align		4
        /*0008*/ 	.word	0x00000000
	.align		4
        /*000c*/ 	.word	0xfffffffe
	.align		4
        /*0010*/ 	.word	0x00000000
	.align		4
        /*0014*/ 	.word	0xfffffffd
	.align		4
        /*0018*/ 	.word	0x00000000
	.align		4
        /*001c*/ 	.word	0xfffffffc


//--------------------- .text.gluon_wgmma         --------------------------
	.section	.text.gluon_wgmma,"ax",@progbits
	.align	128
        .global         gluon_wgmma
        .type           gluon_wgmma,@function
        .size           gluon_wgmma,(.L_x_52 - gluon_wgmma)
        .other          gluon_wgmma,@"STO_CUDA_ENTRY STV_DEFAULT"
gluon_wgmma:
.text.gluon_wgmma:
[----:B------:R-:W-:Y:S01]  /*0000*/  LDC R1, c[0x0][0x28] ;  /* 0x00000a00ff017b82 */ /* 0x000fe20000000800 */
[----:B------:R-:W1:Y:S07]  /*0010*/  S2R R0, SR_TID.X ;  /* 0x0000000000007919 */ /* 0x000e6e0000002100 */
[----:B------:R-:W2:Y:S01]  /*0020*/  S2UR UR4, SR_CgaCtaId ;  /* 0x00000000000479c3 */ /* 0x000ea20000008800 */
[----:B------:R-:W-:Y:S01]  /*0030*/  UMOV UR24, 0x400 ;  /* 0x0000040000187882 */ /* 0x000fe20000000000 */
[----:B------:R-:W-:Y:S01]  /*0040*/  ULDC UR6, c[0x0][0xc] ;  /* 0x0000030000067ab9 */ /* 0x000fe20000000800 */
[----:B------:R-:W-:Y:S01]  /*0050*/  ULDC.64 UR30, c[0x0][0x250] ;  /* 0x00009400001e7ab9 */ /* 0x000fe20000000a00 */
[----:B------:R-:W-:Y:S04]  /*0060*/  BSSY B0, `(.L_x_0) ;  /* 0x000001f000007945 */ /* 0x000fe80003800000 */
[----:B------:R-:W3:Y:S08]  /*0070*/  LDC R4, c[0x0][0x228] ;  /* 0x00008a00ff047b82 */ /* 0x000ef00000000800 */
[----:B------:R-:W4:Y:S08]  /*0080*/  LDC R13, c[0x0][0x230] ;  /* 0x00008c00ff0d7b82 */ /* 0x000f300000000800 */
[----:B------:R-:W-:Y:S01]  /*0090*/  S2UR UR40, SR_CTAID.Y ;  /* 0x00000000002879c3 */ /* 0x000fe20000002600 */
[----:B--2---:R-:W-:-:S03]  /*00a0*/  ULEA UR24, UR4, UR24, 0x18 ;  /* 0x0000001804187291 */ /* 0x004fc6000f8ec03f */
[----:B------:R-:W-:Y:S01]  /*00b0*/  ULDC UR4, c[0x0][0x10] ;  /* 0x0000040000047ab9 */ /* 0x000fe20000000800 */
[----:B-1----:R-:W-:-:S03]  /*00c0*/  LOP3.LUT R6, R0, 0xff, RZ, 0xc0, !PT ;  /* 0x000000ff00067812 */ /* 0x002fc600078ec0ff */
[----:B------:R-:W1:Y:S01]  /*00d0*/  S2UR UR5, SR_CTAID.Z ;  /* 0x00000000000579c3 */ /* 0x000e620000002700 */
[----:B---3--:R-:W-:Y:S01]  /*00e0*/  VIADD R4, R4, 0xffffffff ;  /* 0xffffffff04047836 */ /* 0x008fe20000000000 */
[C---:B------:R-:W-:Y:S02]  /*00f0*/  ISETP.GE.U32.AND P0, PT, R6.reuse, 0x20, PT ;  /* 0x000000200600780c */ /* 0x040fe40003f06070 */
[C---:B------:R-:W-:Y:S02]  /*0100*/  ISETP.NE.U32.AND P2, PT, R6.reuse, RZ, PT ;  /* 0x000000ff0600720c */ /* 0x040fe40003f45070 */
[----:B------:R-:W-:Y:S02]  /*0110*/  LEA R12, R6, UR24, 0x2 ;  /* 0x00000018060c7c11 */ /* 0x000fe4000f8e10ff */
[----:B------:R-:W2:Y:S01]  /*0120*/  S2UR UR41, SR_CTAID.X ;  /* 0x00000000002979c3 */ /* 0x000ea20000002500 */
[----:B----4-:R-:W-:-:S06]  /*0130*/  VIADD R9, R13, 0xffffffff ;  /* 0xffffffff0d097836 */ /* 0x010fcc0000000000 */
[----:B------:R3:W-:Y:S01]  /*0140*/  @!P0 STS [R12], RZ ;  /* 0x000000ff0c008388 */ /* 0x0007e20000000800 */
[----:B------:R-:W-:-:S03]  /*0150*/  NOP ;  /* 0x0000000000007918 */ /* 0x000fc60000000000 */
[----:B------:R3:W-:Y:S01]  /*0160*/  @!P2 STS [UR24+0x24], R4 ;  /* 0x00002404ff00a988 */ /* 0x0007e20008000818 */
[----:B-1----:R-:W-:-:S03]  /*0170*/  UIMAD UR4, UR5, UR4, UR40 ;  /* 0x00000004050472a4 */ /* 0x002fc6000f8e0228 */
[----:B------:R3:W-:Y:S01]  /*0180*/  @!P2 STS [UR24+0x20], R9 ;  /* 0x00002009ff00a988 */ /* 0x0007e20008000818 */
[----:B--2---:R-:W-:-:S04]  /*0190*/  UIMAD UR4, UR4, UR6, UR41 ;  /* 0x00000006040472a4 */ /* 0x004fc8000f8e0229 */
[----:B------:R-:W-:-:S03]  /*01a0*/  UIMAD UR5, UR4, 0x180, URZ ;  /* 0x00000180040578a4 */ /* 0x000fc6000f8e023f */
[----:B------:R-:W-:Y:S01]  /*01b0*/  UMOV UR4, URZ ;  /* 0x0000003f00047c82 */ /* 0x000fe20008000000 */
[----:B------:R-:W-:-:S04]  /*01c0*/  UIADD3 UR26, UP0, UR5, UR30, URZ ;  /* 0x0000001e051a7290 */ /* 0x000fc8000ff1e03f */
[----:B------:R-:W-:Y:S01]  /*01d0*/  ULEA.HI.X.SX32 UR27, UR5, UR31, 0x1, UP0 ;  /* 0x0000001f051b7291 */ /* 0x000fe200080f0e3f */
[----:B---3--:R-:W-:Y:S11]  /*01e0*/  @P2 BRA `(.L_x_1) ;  /* 0x0000000000182947 */ /* 0x008ff60003800000 */
[----:B------:R-:W1:Y:S01]  /*01f0*/  LDS R2, [UR24+0x8] ;  /* 0x00000818ff027984 */ /* 0x000e620008000800 */
[----:B------:R-:W2:Y:S01]  /*0200*/  LDC.64 R10, c[0x0][0x210] ;  /* 0x00008400ff0a7b82 */ /* 0x000ea20000000a00 */
[----:B------:R-:W-:Y:S02]  /*0210*/  IMAD.MOV.U32 R3, RZ, RZ, 0x70 ;  /* 0x00000070ff037424 */ /* 0x000fe400078e00ff */
[----:B--2---:R2:W-:Y:S03]  /*0220*/  STS.64 [UR24], R10 ;  /* 0x0000000aff007988 */ /* 0x0045e60008000a18 */
[----:B-1----:R-:W-:-:S05]  /*0230*/  LOP3.LUT R2, R2, 0x10, R3, 0xd8, !PT ;  /* 0x0000001002027812 */ /* 0x002fca00078ed803 */
[----:B------:R2:W-:Y:S02]  /*0240*/  STS [UR24+0x8], R2 ;  /* 0x00000802ff007988 */ /* 0x0005e40008000818 */
.L_x_1:
[----:B------:R-:W-:Y:S05]  /*0250*/  BSYNC B0 ;  /* 0x0000000000007941 */ /* 0x000fea0003800000 */
.L_x_0:
[----:B------:R-:W-:Y:S04]  /*0260*/  BSSY B0, `(.L_x_2) ;  /* 0x000000a000007945 */ /* 0x000fe80003800000 */
[----:B------:R-:W-:Y:S05]  /*0270*/  @P2 BRA `(.L_x_3) ;  /* 0x0000000000202947 */ /* 0x000fea0003800000 */
[----:B--2---:R-:W1:Y:S01]  /*0280*/  LDS R2, [UR24+0x34] ;  /* 0x00003418ff027984 */ /* 0x004e620008000800 */
[----:B------:R-:W-:Y:S02]  /*0290*/  IMAD.MOV.U32 R3, RZ, RZ, 0x3f000000 ;  /* 0x3f000000ff037424 */ /* 0x000fe400078e00ff */
[----:B------:R-:W-:Y:S01]  /*02a0*/  @!P2 IMAD.MOV.U32 R5, RZ, RZ, 0xff ;  /* 0x000000ffff05a424 */ /* 0x000fe200078e00ff */
[----:B------:R-:W2:Y:S02]  /*02b0*/  @!P2 LDS R8, [UR24+0x38] ;  /* 0x00003818ff08a984 */ /* 0x000ea40008000800 */
[----:B-1----:R-:W-:Y:S02]  /*02c0*/  LOP3.LUT R2, R2, 0xff000000, R3, 0xb8, !PT ;  /* 0xff00000002027812 */ /* 0x002fe400078eb803 */
[----:B--2---:R-:W-:-:S03]  /*02d0*/  @!P2 LOP3.LUT R3, R8, 0xff, R5, 0xb8, !PT ;  /* 0x000000ff0803a812 */ /* 0x004fc600078eb805 */
[----:B------:R1:W-:Y:S04]  /*02e0*/  STS [UR24+0x34], R2 ;  /* 0x00003402ff007988 */ /* 0x0003e80008000818 */
[----:B------:R1:W-:Y:S02]  /*02f0*/  @!P2 STS [UR24+0x38], R3 ;  /* 0x00003803ff00a988 */ /* 0x0003e40008000818 */
.L_x_3:
[----:B------:R-:W-:Y:S05]  /*0300*/  BSYNC B0 ;  /* 0x0000000000007941 */ /* 0x000fea0003800000 */
.L_x_2:
[----:B------:R-:W-:Y:S04]  /*0310*/  BSSY B0, `(.L_x_4) ;  /* 0x000000e000007945 */ /* 0x000fe80003800000 */
[----:B------:R-:W-:Y:S05]  /*0320*/  @P2 BRA `(.L_x_5) ;  /* 0x0000000000302947 */ /* 0x000fea0003800000 */
[----:B-1----:R-:W1:Y:S01]  /*0330*/  LDS R3, [UR24+0x34] ;  /* 0x00003418ff037984 */ /* 0x002e620008000800 */
[----:B--2---:R-:W2:Y:S03]  /*0340*/  LDC.64 R10, c[0x0][0x238] ;  /* 0x00008e00ff0a7b82 */ /* 0x004ea60000000a00 */
[----:B------:R-:W3:Y:S01]  /*0350*/  LDS R2, [UR24+0x1c] ;  /* 0x00001c18ff027984 */ /* 0x000ee20008000800 */
[C---:B--2---:R-:W-:Y:S01]  /*0360*/  SHF.L.U64.HI R8, R10.reuse, 0x1, R11 ;  /* 0x000000010a087819 */ /* 0x044fe2000001020b */
[----:B------:R-:W-:-:S03]  /*0370*/  IMAD.SHL.U32 R5, R10, 0x2, RZ ;  /* 0x000000020a057824 */ /* 0x000fc600078e00ff */
[--C-:B------:R-:W-:Y:S02]  /*0380*/  SHF.R.U32.HI R7, RZ, 0x4, R8.reuse ;  /* 0x00000004ff077819 */ /* 0x100fe40000011608 */
[----:B------:R-:W-:-:S05]  /*0390*/  SHF.R.U64 R5, R5, 0x4, R8 ;  /* 0x0000000405057819 */ /* 0x000fca0000001208 */
[----:B------:R4:W-:Y:S01]  /*03a0*/  STS [UR24+0xc], R5 ;  /* 0x00000c05ff007988 */ /* 0x0009e20008000818 */
[----:B-1----:R-:W-:Y:S02]  /*03b0*/  LOP3.LUT R3, R3, 0x7, RZ, 0xb8, !PT ;  /* 0x0000000703037812 */ /* 0x002fe400078eb8ff */
[----:B---3--:R-:W-:-:S03]  /*03c0*/  LOP3.LUT R2, R2, 0xf, R7, 0xb8, !PT ;  /* 0x0000000f02027812 */ /* 0x008fc600078eb807 */
[----:B------:R4:W-:Y:S04]  /*03d0*/  STS [UR24+0x34], R3 ;  /* 0x00003403ff007988 */ /* 0x0009e80008000818 */
[----:B------:R4:W-:Y:S02]  /*03e0*/  STS [UR24+0x1c], R2 ;  /* 0x00001c02ff007988 */ /* 0x0009e40008000818 */
.L_x_5:
[----:B------:R-:W-:Y:S05]  /*03f0*/  BSYNC B0 ;  /* 0x0000000000007941 */ /* 0x000fea0003800000 */
.L_x_4:
[----:B------:R-:W-:Y:S04]  /*0400*/  BSSY B1, `(.L_x_6) ;  /* 0x000001a000017945 */ /* 0x000fe80003800000 */
[----:B------:R-:W-:Y:S04]  /*0410*/  BSSY B0, `(.L_x_7) ;  /* 0x0000015000007945 */ /* 0x000fe80003800000 */
[----:B------:R-:W-:Y:S05]  /*0420*/  @P2 BRA `(.L_x_8) ;  /* 0x0000000000202947 */ /* 0x000fea0003800000 */
[----:B-12-4-:R-:W1:Y:S02]  /*0430*/  LDS R2, [UR24+0x34] ;  /* 0x00003418ff027984 */ /* 0x016e640008000800 */
[----:B-1----:R-:W-:-:S05]  /*0440*/  LOP3.LUT R2, R2, 0x38, RZ, 0xb8, !PT ;  /* 0x0000003802027812 */ /* 0x002fca00078eb8ff */
[----:B------:R1:W-:Y:S01]  /*0450*/  STS [UR24+0x34], R2 ;  /* 0x00003402ff007988 */ /* 0x0003e20008000818 */
[----:B------:R-:W-:Y:S05]  /*0460*/  @P2 BRA `(.L_x_9) ;  /* 0x0000000000202947 */ /* 0x000fea0003800000 */
[----:B-1----:R-:W1:Y:S01]  /*0470*/  LDS R2, [UR24+0x8] ;  /* 0x00000818ff027984 */ /* 0x002e620008000800 */
[----:B------:R-:W-:-:S05]  /*0480*/  IMAD.MOV.U32 R3, RZ, RZ, 0x780 ;  /* 0x00000780ff037424 */ /* 0x000fca00078e00ff */
[----:B-1----:R-:W-:-:S05]  /*0490*/  LOP3.LUT R2, R2, 0x300, R3, 0xd8, !PT ;  /* 0x0000030002027812 */ /* 0x002fca00078ed803 */
[----:B------:R3:W-:Y:S02]  /*04a0*/  STS [UR24+0x8], R2 ;  /* 0x00000802ff007988 */ /* 0x0007e40008000818 */
.L_x_8:
[----:B------:R-:W-:Y:S05]  /*04b0*/  @P2 BRA `(.L_x_10) ;  /* 0x0000000000282947 */ /* 0x000fea0003800000 */
[----:B-1234-:R-:W1:Y:S02]  /*04c0*/  LDS R2, [UR24+0x8] ;  /* 0x00000818ff027984 */ /* 0x01ee640008000800 */
[----:B-1----:R-:W-:-:S05]  /*04d0*/  LOP3.LUT R2, R2, 0x1800, RZ, 0xb8, !PT ;  /* 0x0000180002027812 */ /* 0x002fca00078eb8ff */
[----:B------:R2:W-:Y:S02]  /*04e0*/  STS [UR24+0x8], R2 ;  /* 0x00000802ff007988 */ /* 0x0005e40008000818 */
.L_x_9:
[----:B------:R-:W-:Y:S05]  /*04f0*/  @P2 BREAK B0 ;  /* 0x0000000000002942 */ /* 0x000fea0003800000 */
[----:B------:R-:W-:Y:S05]  /*0500*/  @P2 BRA `(.L_x_11) ;  /* 0x0000000000242947 */ /* 0x000fea0003800000 */
[----:B------:R-:W3:Y:S01]  /*0510*/  LDS R3, [UR24+0x8] ;  /* 0x00000818ff037984 */ /* 0x000ee20008000800 */
[----:B-12---:R-:W-:-:S05]  /*0520*/  IMAD.MOV.U32 R2, RZ, RZ, 0x6000 ;  /* 0x00006000ff027424 */ /* 0x006fca00078e00ff */
[----:B---3--:R-:W-:-:S04]  /*0530*/  LOP3.LUT R2, R3, 0x6000, R2, 0xd8, !PT ;  /* 0x0000600003027812 */ /* 0x008fc800078ed802 */
[----:B------:R-:W-:-:S05]  /*0540*/  LOP3.LUT R2, R2, 0x400000, RZ, 0xb8, !PT ;  /* 0x0040000002027812 */ /* 0x000fca00078eb8ff */
[----:B------:R5:W-:Y:S02]  /*0550*/  STS [UR24+0x8], R2 ;  /* 0x00000802ff007988 */ /* 0x000be40008000818 */
.L_x_10:
[----:B------:R-:W-:Y:S05]  /*0560*/  BSYNC B0 ;  /* 0x0000000000007941 */ /* 0x000fea0003800000 */
.L_x_7:
[----:B-12345:R-:W1:Y:S02]  /*0570*/  @!P2 LDS R2, [UR24+0x8] ;  /* 0x00000818ff02a984 */ /* 0x03ee640008000800 */
[----:B-1----:R-:W-:-:S05]  /*0580*/  @!P2 LOP3.LUT R2, R2, 0x8000, RZ, 0xb8, !PT ;  /* 0x000080000202a812 */ /* 0x002fca00078eb8ff */
[----:B------:R3:W-:Y:S02]  /*0590*/  @!P2 STS [UR24+0x8], R2 ;  /* 0x00000802ff00a988 */ /* 0x0007e40008000818 */
.L_x_11:
[----:B------:R-:W-:Y:S05]  /*05a0*/  BSYNC B1 ;  /* 0x0000000000017941 */ /* 0x000fea0003800000 */
.L_x_6:
[----:B------:R-:W-:Y:S05]  /*05b0*/  WARPSYNC.ALL ;  /* 0x0000000000007948 */ /* 0x000fea0003800000 */
[----:B------:R-:W-:Y:S05]  /*05c0*/  @P0 BRA `(.L_x_12) ;  /* 0x0000000000280947 */ /* 0x000fea0003800000 */
[----:B-123--:R-:W1:Y:S01]  /*05d0*/  S2R R2, SR_LANEID ;  /* 0x0000000000027919 */ /* 0x00ee620000000000 */
[----:B------:R-:W-:Y:S05]  /*05e0*/  WARPSYNC.ALL ;  /* 0x0000000000007948 */ /* 0x000fea0003800000 */
[----:B-1----:R-:W-:-:S05]  /*05f0*/  IMAD.SHL.U32 R5, R2, 0x4, RZ ;  /* 0x0000000402057824 */ /* 0x002fca00078e00ff */
[----:B------:R-:W1:Y:S01]  /*0600*/  LDS R7, [R5+UR24] ;  /* 0x0000001805077984 */ /* 0x000e620008000800 */
[----:B------:R-:W-:-:S05]  /*0610*/  IADD3 R2, P1, R5, UR26, RZ ;  /* 0x0000001a05027c10 */ /* 0x000fca000ff3e0ff */
[----:B------:R-:W-:-:S05]  /*0620*/  IMAD.X R3, RZ, RZ, UR27, P1 ;  /* 0x0000001bff037e24 */ /* 0x000fca00088e06ff */
[----:B-1----:R4:W5:Y:S01]  /*0630*/  ATOMG.E.EXCH.STRONG.GPU PT, RZ, [R2], R7 ;  /* 0x0000000702ff73a8 */ /* 0x00296200041ee100 */
[----:B------:R-:W-:-:S04]  /*0640*/  DEPBAR {5,4,3,2,1,0} ;  /* 0x0000003f0000791a */ /* 0x000fc80000000000 */
[----:B------:R4:W-:Y:S01]  /*0650*/  UTMACCTL.IV [UR26] ;  /* 0x000000001a0079b9 */ /* 0x0009e20008000000 */
[----:B------:R-:W-:Y:S01]  /*0660*/  NOP ;  /* 0x0000000000007918 */ /* 0x000fe20000000000 */
.L_x_12:
[----:B------:R-:W-:Y:S05]  /*0670*/  @P0 BRA `(.L_x_13) ;  /* 0x00000000000c0947 */ /* 0x000fea0003800000 */
[----:B------:R0:W-:Y:S01]  /*0680*/  UTMACMDFLUSH ;  /* 0x00000000000079b7 */ /* 0x0001e20000000000 */
[----:B------:R-:W-:Y:S05]  /*0690*/  @P0 BRA `(.L_x_13) ;  /* 0x0000000000040947 */ /* 0x000fea0003800000 */
[----:B------:R-:W-:-:S04]  /*06a0*/  DEPBAR.LE SB0, 0x0 ;  /* 0x000080000000791a */ /* 0x000fc80000000000 */
.L_x_13:
[----:B------:R-:W-:Y:S05]  /*06b0*/  WARPSYNC.ALL ;  /* 0x0000000000007948 */ /* 0x000fea0003800000 */
[----:B-----5:R-:W-:Y:S06]  /*06c0*/  BAR.SYNC.DEFER_BLOCKING 0x0 ;  /* 0x0000000000007b1d */ /* 0x020fec0000010000 */
[----:B------:R-:W-:Y:S02]  /*06d0*/  BSSY B1, `(.L_x_14) ;  /* 0x000000b000017945 */ /* 0x000fe40003800000 */
[----:B------:R-:W-:Y:S06]  /*06e0*/  BAR.SYNC.DEFER_BLOCKING 0x0 ;  /* 0x0000000000007b1d */ /* 0x000fec0000010000 */
[----:B------:R5:W-:Y:S01]  /*06f0*/  @!P0 STS [R12], RZ ;  /* 0x000000ff0c008388 */ /* 0x000be20000000800 */
[----:B------:R-:W-:Y:S01]  /*0700*/  NOP ;  /* 0x0000000000007918 */ /* 0x000fe20000000000 */
[----:B------:R-:W-:Y:S05]  /*0710*/  @P2 BRA `(.L_x_15) ;  /* 0x0000000000182947 */ /* 0x000fea0003800000 */
[----:B-1234-:R-:W1:Y:S01]  /*0720*/  LDS R2, [UR24+0x8] ;  /* 0x00000818ff027984 */ /* 0x01ee620008000800 */
[----:B------:R-:W2:Y:S01]  /*0730*/  LDC.64 R10, c[0x0][0x218] ;  /* 0x00008600ff0a7b82 */ /* 0x000ea20000000a00 */
[----:B------:R-:W-:Y:S02]  /*0740*/  IMAD.MOV.U32 R3, RZ, RZ, 0x70 ;  /* 0x00000070ff037424 */ /* 0x000fe400078e00ff */
[----:B--2---:R2:W-:Y:S03]  /*0750*/  STS.64 [UR24], R10 ;  /* 0x0000000aff007988 */ /* 0x0045e60008000a18 */
[----:B-1----:R-:W-:-:S05]  /*0760*/  LOP3.LUT R2, R2, 0x10, R3, 0xd8, !PT ;  /* 0x0000001002027812 */ /* 0x002fca00078ed803 */
[----:B------:R2:W-:Y:S02]  /*0770*/  STS [UR24+0x8], R2 ;  /* 0x00000802ff007988 */ /* 0x0005e40008000818 */
.L_x_15:
[----:B----4-:R-:W-:Y:S05]  /*0780*/  BSYNC B1 ;  /* 0x0000000000017941 */ /* 0x010fea0003800000 */
.L_x_14:
[----:B------:R-:W-:Y:S04]  /*0790*/  BSSY B2, `(.L_x_16) ;  /* 0x000000f000027945 */ /* 0x000fe80003800000 */
[----:B------:R-:W-:Y:S04]  /*07a0*/  BSSY B1, `(.L_x_17) ;  /* 0x000000c000017945 */ /* 0x000fe80003800000 */
[----:B------:R-:W-:Y:S05]  /*07b0*/  @P2 BRA `(.L_x_18) ;  /* 0x0000000000282947 */ /* 0x000fea0003800000 */
[----:B-123--:R-:W1:Y:S01]  /*07c0*/  LDS R2, [UR24+0x34] ;  /* 0x00003418ff027984 */ /* 0x00ee620008000800 */
[----:B------:R-:W-:Y:S01]  /*07d0*/  IMAD.MOV.U32 R3, RZ, RZ, 0x3f000000 ;  /* 0x3f000000ff037424 */ /* 0x000fe200078e00ff */
[----:B------:R-:W-:Y:S05]  /*07e0*/  @P2 BREAK B1 ;  /* 0x0000000000012942 */ /* 0x000fea0003800000 */
[----:B-1----:R-:W-:-:S05]  /*07f0*/  LOP3.LUT R2, R2, 0xff000000, R3, 0xb8, !PT ;  /* 0xff00000002027812 */ /* 0x002fca00078eb803 */
[----:B------:R1:W-:Y:S01]  /*0800*/  STS [UR24+0x34], R2 ;  /* 0x00003402ff007988 */ /* 0x0003e20008000818 */
[----:B------:R-:W-:Y:S05]  /*0810*/  @P2 BRA `(.L_x_19) ;  /* 0x0000000000182947 */ /* 0x000fea0003800000 */
[----:B------:R-:W2:Y:S01]  /*0820*/  LDS R3, [UR24+0x38] ;  /* 0x00003818ff037984 */ /* 0x000ea20008000800 */
[----:B-1----:R-:W-:-:S05]  /*0830*/  IMAD.MOV.U32 R2, RZ, RZ, 0x7f ;  /* 0x0000007fff027424 */ /* 0x002fca00078e00ff */
[----:B--2---:R-:W-:-:S05]  /*0840*/  LOP3.LUT R2, R3, 0xff, R2, 0xb8, !PT ;  /* 0x000000ff03027812 */ /* 0x004fca00078eb802 */
[----:B------:R4:W-:Y:S02]  /*0850*/  STS [UR24+0x38], R2 ;  /* 0x00003802ff007988 */ /* 0x0009e40008000818 */
.L_x_18:
[----:B------:R-:W-:Y:S05]  /*0860*/  BSYNC B1 ;  /* 0x0000000000017941 */ /* 0x000fea0003800000 */
.L_x_17:
[----:B------:R1:W-:Y:S02]  /*0870*/  @!P2 STS [UR24+0x20], R9 ;  /* 0x00002009ff00a988 */ /* 0x0003e40008000818 */
.L_x_19:
[----:B------:R-:W-:Y:S05]  /*0880*/  BSYNC B2 ;  /* 0x0000000000027941 */ /* 0x000fea0003800000 */
.L_x_16:
[----:B------:R-:W-:Y:S05]  /*0890*/  WARPSYNC.ALL ;  /* 0x0000000000007948 */ /* 0x000fea0003800000 */
[----:B------:R-:W2:Y:S01]  /*08a0*/  LDC R5, c[0x0][0x22c] ;  /* 0x00008b00ff057b82 */ /* 0x000ea20000000800 */
[----:B------:R-:W-:Y:S01]  /*08b0*/  BSSY B2, `(.L_x_20) ;  /* 0x0000010000027945 */ /* 0x000fe20003800000 */
[----:B--2---:R-:W-:-:S05]  /*08c0*/  VIADD R5, R5, 0xffffffff ;  /* 0xffffffff05057836 */ /* 0x004fca0000000000 */
[----:B------:R2:W-:Y:S01]  /*08d0*/  @!P2 STS [UR24+0x24], R5 ;  /* 0x00002405ff00a988 */ /* 0x0005e20008000818 */
[----:B------:R-:W-:Y:S05]  /*08e0*/  @P2 BRA `(.L_x_21) ;  /* 0x0000000000302947 */ /* 0x000fea0003800000 */
[----:B------:R-:W2:Y:S01]  /*08f0*/  LDS R3, [UR24+0x34] ;  /* 0x00003418ff037984 */ /* 0x000ea20008000800 */
[----:B------:R-:W2:Y:S03]  /*0900*/  LDC.64 R10, c[0x0][0x240] ;  /* 0x00009000ff0a7b82 */ /* 0x000ea60000000a00 */
[----:B-1-34-:R-:W1:Y:S01]  /*0910*/  LDS R2, [UR24+0x1c] ;  /* 0x00001c18ff027984 */ /* 0x01ae620008000800 */
[C---:B--2---:R-:W-:Y:S01]  /*0920*/  SHF.L.U64.HI R8, R10.reuse, 0x1, R11 ;  /* 0x000000010a087819 */ /* 0x044fe2000001020b */
[----:B------:R-:W-:-:S03]  /*0930*/  IMAD.SHL.U32 R7, R10, 0x2, RZ ;  /* 0x000000020a077824 */ /* 0x000fc600078e00ff */
[--C-:B------:R-:W-:Y:S02]  /*0940*/  SHF.R.U32.HI R9, RZ, 0x4, R8.reuse ;  /* 0x00000004ff097819 */ /* 0x100fe40000011608 */
[----:B------:R-:W-:-:S05]  /*0950*/  SHF.R.U64 R7, R7, 0x4, R8 ;  /* 0x0000000407077819 */ /* 0x000fca0000001208 */
[----:B------:R2:W-:Y:S01]  /*0960*/  STS [UR24+0xc], R7 ;  /* 0x00000c07ff007988 */ /* 0x0005e20008000818 */
[----:B------:R-:W-:Y:S02]  /*0970*/  LOP3.LUT R3, R3, 0x7, RZ, 0xb8, !PT ;  /* 0x0000000703037812 */ /* 0x000fe400078eb8ff */
[----:B-1----:R-:W-:-:S03]  /*0980*/  LOP3.LUT R2, R2, 0xf, R9, 0xb8, !PT ;  /* 0x0000000f02027812 */ /* 0x002fc600078eb809 */
[----:B------:R2:W-:Y:S04]  /*0990*/  STS [UR24+0x34], R3 ;  /* 0x00003403ff007988 */ /* 0x0005e80008000818 */
[----:B------:R2:W-:Y:S02]  /*09a0*/  STS [UR24+0x1c], R2 ;  /* 0x00001c02ff007988 */ /* 0x0005e40008000818 */
.L_x_21:
[----:B------:R-:W-:Y:S05]  /*09b0*/  BSYNC B2 ;  /* 0x0000000000027941 */ /* 0x000fea0003800000 */
.L_x_20:
[----:B------:R-:W-:Y:S04]  /*09c0*/  BSSY B3, `(.L_x_22) ;  /* 0x000001a000037945 */ /* 0x000fe80003800000 */
[----:B------:R-:W-:Y:S04]  /*09d0*/  BSSY B2, `(.L_x_23) ;  /* 0x0000015000027945 */ /* 0x000fe80003800000 */
[----:B------:R-:W-:Y:S05]  /*09e0*/  @P2 BRA `(.L_x_24) ;  /* 0x0000000000202947 */ /* 0x000fea0003800000 */
[----:B-1234-:R-:W1:Y:S02]  /*09f0*/  LDS R2, [UR24+0x34] ;  /* 0x00003418ff027984 */ /* 0x01ee640008000800 */
[----:B-1----:R-:W-:-:S05]  /*0a00*/  LOP3.LUT R2, R2, 0x38, RZ, 0xb8, !PT ;  /* 0x0000003802027812 */ /* 0x002fca00078eb8ff */
[----:B------:R1:W-:Y:S01]  /*0a10*/  STS [UR24+0x34], R2 ;  /* 0x00003402ff007988 */ /* 0x0003e20008000818 */
[----:B------:R-:W-:Y:S05]  /*0a20*/  @P2 BRA `(.L_x_25) ;  /* 0x0000000000202947 */ /* 0x000fea0003800000 */
[----:B-1----:R-:W1:Y:S01]  /*0a30*/  LDS R2, [UR24+0x8] ;  /* 0x00000818ff027984 */ /* 0x002e620008000800 */
[----:B------:R-:W-:-:S05]  /*0a40*/  IMAD.MOV.U32 R3, RZ, RZ, 0x780 ;  /* 0x00000780ff037424 */ /* 0x000fca00078e00ff */
[----:B-1----:R-:W-:-:S05]  /*0a50*/  LOP3.LUT R2, R2, 0x300, R3, 0xd8, !PT ;  /* 0x0000030002027812 */ /* 0x002fca00078ed803 */
[----:B------:R1:W-:Y:S02]  /*0a60*/  STS [UR24+0x8], R2 ;  /* 0x00000802ff007988 */ /* 0x0003e40008000818 */
.L_x_24:
[----:B------:R-:W-:Y:S05]  /*0a70*/  @P2 BRA `(.L_x_26) ;  /* 0x0000000000282947 */ /* 0x000fea0003800000 */
[----:B-1234-:R-:W1:Y:S02]  /*0a80*/  LDS R2, [UR24+0x8] ;  /* 0x00000818ff027984 */ /* 0x01ee640008000800 */
[----:B-1----:R-:W-:-:S05]  /*0a90*/  LOP3.LUT R2, R2, 0x1800, RZ, 0xb8, !PT ;  /* 0x0000180002027812 */ /* 0x002fca00078eb8ff */
[----:B------:R2:W-:Y:S02]  /*0aa0*/  STS [UR24+0x8], R2 ;  /* 0x00000802ff007988 */ /* 0x0005e40008000818 */
.L_x_25:
[----:B------:R-:W-:Y:S05]  /*0ab0*/  @P2 BREAK B2 ;  /* 0x0000000000022942 */ /* 0x000fea0003800000 */
[----:B------:R-:W-:Y:S05]  /*0ac0*/  @P2 BRA `(.L_x_27) ;  /* 0x0000000000242947 */ /* 0x000fea0003800000 */
[----:B-12---:R-:W1:Y:S01]  /*0ad0*/  LDS R2, [UR24+0x8] ;  /* 0x00000818ff027984 */ /* 0x006e620008000800 */
[----:B------:R-:W-:-:S05]  /*0ae0*/  IMAD.MOV.U32 R3, RZ, RZ, 0x6000 ;  /* 0x00006000ff037424 */ /* 0x000fca00078e00ff */
[----:B-1----:R-:W-:-:S04]  /*0af0*/  LOP3.LUT R2, R2, 0x6000, R3, 0xd8, !PT ;  /* 0x0000600002027812 */ /* 0x002fc800078ed803 */
[----:B------:R-:W-:-:S05]  /*0b00*/  LOP3.LUT R2, R2, 0x400000, RZ, 0xb8, !PT ;  /* 0x0040000002027812 */ /* 0x000fca00078eb8ff */
[----:B------:R1:W-:Y:S02]  /*0b10*/  STS [UR24+0x8], R2 ;  /* 0x00000802ff007988 */ /* 0x0003e40008000818 */
.L_x_26:
[----:B------:R-:W-:Y:S05]  /*0b20*/  BSYNC B2 ;  /* 0x0000000000027941 */ /* 0x000fea0003800000 */
.L_x_23:
[----:B-1234-:R-:W1:Y:S02]  /*0b30*/  @!P2 LDS R2, [UR24+0x8] ;  /* 0x00000818ff02a984 */ /* 0x01ee640008000800 */
[----:B-1----:R-:W-:-:S05]  /*0b40*/  @!P2 LOP3.LUT R2, R2, 0x8000, RZ, 0xb8, !PT ;  /* 0x000080000202a812 */ /* 0x002fca00078eb8ff */
[----:B------:R3:W-:Y:S02]  /*0b50*/  @!P2 STS [UR24+0x8], R2 ;  /* 0x00000802ff00a988 */ /* 0x0007e40008000818 */
.L_x_27:
[----:B------:R-:W-:Y:S05]  /*0b60*/  BSYNC B3 ;  /* 0x0000000000037941 */ /* 0x000fea0003800000 */
.L_x_22:
[----:B------:R-:W-:Y:S05]  /*0b70*/  WARPSYNC.ALL ;  /* 0x0000000000007948 */ /* 0x000fea0003800000 */
[----:B------:R-:W-:-:S04]  /*0b80*/  UIADD3 UR29, UR5, 0x80, URZ ;  /* 0x00000080051d7890 */ /* 0x000fc8000fffe03f */
[----:B------:R-:W-:-:S04]  /*0b90*/  UIADD3 UR28, UP0, UR29, UR30, URZ ;  /* 0x0000001e1d1c7290 */ /* 0x000fc8000ff1e03f */
[----:B------:R-:W-:Y:S01]  /*0ba0*/  ULEA.HI.X.SX32 UR29, UR29, UR31, 0x1, UP0 ;  /* 0x0000001f1d1d7291 */ /* 0x000fe200080f0e3f */
[----:B------:R-:W-:Y:S11]  /*0bb0*/  @P0 BRA `(.L_x_28) ;  /* 0x0000000000280947 */ /* 0x000ff60003800000 */
[----:B-123--:R-:W1:Y:S01]  /*0bc0*/  S2R R2, SR_LANEID ;  /* 0x0000000000027919 */ /* 0x00ee620000000000 */
[----:B------:R-:W-:Y:S05]  /*0bd0*/  WARPSYNC.ALL ;  /* 0x0000000000007948 */ /* 0x000fea0003800000 */
[----:B-1----:R-:W-:-:S05]  /*0be0*/  IMAD.SHL.U32 R8, R2, 0x4, RZ ;  /* 0x0000000402087824 */ /* 0x002fca00078e00ff */
[----:B------:R-:W1:Y:S01]  /*0bf0*/  LDS R7, [R8+UR24] ;  /* 0x0000001808077984 */ /* 0x000e620008000800 */
[----:B------:R-:W-:-:S05]  /*0c00*/  IADD3 R2, P1, R8, UR28, RZ ;  /* 0x0000001c08027c10 */ /* 0x000fca000ff3e0ff */
[----:B------:R-:W-:-:S05]  /*0c10*/  IMAD.X R3, RZ, RZ, UR29, P1 ;  /* 0x0000001dff037e24 */ /* 0x000fca00088e06ff */
[----:B-1----:R4:W2:Y:S01]  /*0c20*/  ATOMG.E.EXCH.STRONG.GPU PT, RZ, [R2], R7 ;  /* 0x0000000702ff73a8 */ /* 0x0028a200041ee100 */
[----:B------:R-:W-:-:S04]  /*0c30*/  DEPBAR {5,4,3,2,1,0} ;  /* 0x0000003f0000791a */ /* 0x000fc80000000000 */
[----:B------:R4:W-:Y:S01]  /*0c40*/  UTMACCTL.IV [UR28] ;  /* 0x000000001c0079b9 */ /* 0x0009e20008000000 */
[----:B------:R-:W-:Y:S01]  /*0c50*/  NOP ;  /* 0x0000000000007918 */ /* 0x000fe20000000000 */
.L_x_28:
[----:B------:R-:W-:Y:S05]  /*0c60*/  @P0 BRA `(.L_x_29) ;  /* 0x00000000000c0947 */ /* 0x000fea0003800000 */
[----:B------:R0:W-:Y:S01]  /*0c70*/  UTMACMDFLUSH ;  /* 0x00000000000079b7 */ /* 0x0001e20000000000 */
[----:B------:R-:W-:Y:S05]  /*0c80*/  @P0 BRA `(.L_x_29) ;  /* 0x0000000000040947 */ /* 0x000fea0003800000 */
[----:B------:R-:W-:-:S04]  /*0c90*/  DEPBAR.LE SB0, 0x0 ;  /* 0x000080000000791a */ /* 0x000fc80000000000 */
.L_x_29:
[----:B------:R-:W-:Y:S05]  /*0ca0*/  WARPSYNC.ALL ;  /* 0x0000000000007948 */ /* 0x000fea0003800000 */
[----:B--2---:R-:W-:Y:S06]  /*0cb0*/  BAR.SYNC.DEFER_BLOCKING 0x0 ;  /* 0x0000000000007b1d */ /* 0x004fec0000010000 */
[----:B------:R-:W-:Y:S02]  /*0cc0*/  BSSY B3, `(.L_x_30) ;  /* 0x000000b000037945 */ /* 0x000fe40003800000 */
[----:B------:R-:W-:Y:S06]  /*0cd0*/  BAR.SYNC.DEFER_BLOCKING 0x0 ;  /* 0x0000000000007b1d */ /* 0x000fec0000010000 */
[----:B------:R2:W-:Y:S01]  /*0ce0*/  @!P0 STS [R12], RZ ;  /* 0x000000ff0c008388 */ /* 0x0005e20000000800 */
[----:B------:R-:W-:Y:S01]  /*0cf0*/  NOP ;  /* 0x0000000000007918 */ /* 0x000fe20000000000 */
[----:B------:R-:W-:Y:S05]  /*0d00*/  @P2 BRA `(.L_x_31) ;  /* 0x0000000000182947 */ /* 0x000fea0003800000 */
[----:B-1-34-:R-:W1:Y:S01]  /*0d10*/  LDS R2, [UR24+0x8] ;  /* 0x00000818ff027984 */ /* 0x01ae620008000800 */
[----:B------:R-:W3:Y:S01]  /*0d20*/  LDC.64 R8, c[0x0][0x220] ;  /* 0x00008800ff087b82 */ /* 0x000ee20000000a00 */
[----:B------:R-:W-:Y:S02]  /*0d30*/  IMAD.MOV.U32 R3, RZ, RZ, 0x70 ;  /* 0x00000070ff037424 */ /* 0x000fe400078e00ff */
[----:B---3--:R3:W-:Y:S03]  /*0d40*/  STS.64 [UR24], R8 ;  /* 0x00000008ff007988 */ /* 0x0087e60008000a18 */
[----:B-1----:R-:W-:-:S05]  /*0d50*/  LOP3.LUT R2, R2, 0x10, R3, 0xd8, !PT ;  /* 0x0000001002027812 */ /* 0x002fca00078ed803 */
[----:B------:R3:W-:Y:S02]  /*0d60*/  STS [UR24+0x8], R2 ;  /* 0x00000802ff007988 */ /* 0x0007e40008000818 */
.L_x_31:
[----:B----4-:R-:W-:Y:S05]  /*0d70*/  BSYNC B3 ;  /* 0x0000000000037941 */ /* 0x010fea0003800000 */
.L_x_30:
[----:B------:R-:W-:Y:S04]  /*0d80*/  BSSY B4, `(.L_x_32) ;  /* 0x0000011000047945 */ /* 0x000fe80003800000 */
[----:B------:R-:W-:Y:S04]  /*0d90*/  BSSY B3, `(.L_x_33) ;  /* 0x000000e000037945 */ /* 0x000fe80003800000 */
[----:B------:R-:W-:Y:S05]  /*0da0*/  @P2 BRA `(.L_x_34) ;  /* 0x0000000000242947 */ /* 0x000fea0003800000 */
[----:B-1-3--:R-:W1:Y:S01]  /*0db0*/  LDS R2, [UR24+0x34] ;  /* 0x00003418ff027984 */ /* 0x00ae620008000800 */
[----:B------:R-:W-:-:S05]  /*0dc0*/  IMAD.MOV.U32 R3, RZ, RZ, 0x3f000000 ;  /* 0x3f000000ff037424 */ /* 0x000fca00078e00ff */
[----:B-1----:R-:W-:-:S05]  /*0dd0*/  LOP3.LUT R2, R2, 0xff000000, R3, 0xb8, !PT ;  /* 0xff00000002027812 */ /* 0x002fca00078eb803 */
[----:B------:R1:W-:Y:S01]  /*0de0*/  STS [UR24+0x34], R2 ;  /* 0x00003402ff007988 */ /* 0x0003e20008000818 */
[----:B------:R-:W-:Y:S05]  /*0df0*/  @P2 BRA `(.L_x_35) ;  /* 0x00000000001c2947 */ /* 0x000fea0003800000 */
[----:B-1----:R-:W1:Y:S01]  /*0e00*/  LDS R2, [UR24+0x38] ;  /* 0x00003818ff027984 */ /* 0x002e620008000800 */
[----:B------:R-:W-:-:S05]  /*0e10*/  IMAD.MOV.U32 R3, RZ, RZ, 0xff ;  /* 0x000000ffff037424 */ /* 0x000fca00078e00ff */
[----:B-1----:R-:W-:-:S05]  /*0e20*/  LOP3.LUT R2, R2, 0xff, R3, 0xb8, !PT ;  /* 0x000000ff02027812 */ /* 0x002fca00078eb803 */
[----:B------:R4:W-:Y:S02]  /*0e30*/  STS [UR24+0x38], R2 ;  /* 0x00003802ff007988 */ /* 0x0009e40008000818 */
.L_x_34:
[----:B------:R-:W-:Y:S05]  /*0e40*/  @P2 BREAK B3 ;  /* 0x0000000000032942 */ /* 0x000fea0003800000 */
[----:B------:R-:W-:Y:S05]  /*0e50*/  @P2 BRA `(.L_x_36) ;  /* 0x00000000000c2947 */ /* 0x000fea0003800000 */
[----:B------:R1:W-:Y:S02]  /*0e60*/  STS [UR24+0x20], R5 ;  /* 0x00002005ff007988 */ /* 0x0003e40008000818 */
.L_x_35:
[----:B------:R-:W-:Y:S05]  /*0e70*/  BSYNC B3 ;  /* 0x0000000000037941 */ /* 0x000fea0003800000 */
.L_x_33:
[----:B------:R1:W-:Y:S02]  /*0e80*/  @!P2 STS [UR24+0x24], R4 ;  /* 0x00002404ff00a988 */ /* 0x0003e40008000818 */
.L_x_36:
[----:B------:R-:W-:Y:S05]  /*0e90*/  BSYNC B4 ;  /* 0x0000000000047941 */ /* 0x000fea0003800000 */
.L_x_32:
[----:B------:R-:W-:Y:S05]  /*0ea0*/  WARPSYNC.ALL ;  /* 0x0000000000007948 */ /* 0x000fea0003800000 */
[----:B------:R-:W-:Y:S04]  /*0eb0*/  BSSY B4, `(.L_x_37) ;  /* 0x000000e000047945 */ /* 0x000fe80003800000 */
[----:B------:R-:W-:Y:S05]  /*0ec0*/  @P2 BRA `(.L_x_38) ;  /* 0x0000000000302947 */ /* 0x000fea0003800000 */
[----:B------:R-:W5:Y:S01]  /*0ed0*/  LDS R3, [UR24+0x34] ;  /* 0x00003418ff037984 */ /* 0x000f620008000800 */
[----:B-1----:R-:W1:Y:S03]  /*0ee0*/  LDC.64 R4, c[0x0][0x248] ;  /* 0x00009200ff047b82 */ /* 0x002e660000000a00 */
[----:B---34-:R-:W3:Y:S01]  /*0ef0*/  LDS R2, [UR24+0x1c] ;  /* 0x00001c18ff027984 */ /* 0x018ee20008000800 */
[C---:B-1----:R-:W-:Y:S01]  /*0f00*/  SHF.L.U64.HI R5, R4.reuse, 0x1, R5 ;  /* 0x0000000104057819 */ /* 0x042fe20000010205 */
[----:B------:R-:W-:-:S03]  /*0f10*/  IMAD.SHL.U32 R4, R4, 0x2, RZ ;  /* 0x0000000204047824 */ /* 0x000fc600078e00ff */
[--C-:B------:R-:W-:Y:S02]  /*0f20*/  SHF.R.U32.HI R7, RZ, 0x4, R5.reuse ;  /* 0x00000004ff077819 */ /* 0x100fe40000011605 */
[----:B------:R-:W-:-:S05]  /*0f30*/  SHF.R.U64 R4, R4, 0x4, R5 ;  /* 0x0000000404047819 */ /* 0x000fca0000001205 */
[----:B------:R1:W-:Y:S01]  /*0f40*/  STS [UR24+0xc], R4 ;  /* 0x00000c04ff007988 */ /* 0x0003e20008000818 */
[----:B-----5:R-:W-:Y:S02]  /*0f50*/  LOP3.LUT R3, R3, 0x7, RZ, 0xb8, !PT ;  /* 0x0000000703037812 */ /* 0x020fe400078eb8ff */
[----:B---3--:R-:W-:-:S03]  /*0f60*/  LOP3.LUT R2, R2, 0xf, R7, 0xb8, !PT ;  /* 0x0000000f02027812 */ /* 0x008fc600078eb807 */
[----:B------:R1:W-:Y:S04]  /*0f70*/  STS [UR24+0x34], R3 ;  /* 0x00003403ff007988 */ /* 0x0003e80008000818 */
[----:B------:R1:W-:Y:S02]  /*0f80*/  STS [UR24+0x1c], R2 ;  /* 0x00001c02ff007988 */ /* 0x0003e40008000818 */
.L_x_38:
[----:B------:R-:W-:Y:S05]  /*0f90*/  BSYNC B4 ;  /* 0x0000000000047941 */ /* 0x000fea0003800000 */
.L_x_37:
        /* <DEDUP_REMOVED lines=11> */
.L_x_41:
[----:B------:R-:W-:Y:S05]  /*1050*/  @P2 BRA `(.L_x_43) ;  /* 0x0000000000282947 */ /* 0x000fea0003800000 */
[----:B-1-34-:R-:W1:Y:S02]  /*1060*/  LDS R2, [UR24+0x8] ;  /* 0x00000818ff027984 */ /* 0x01ae640008000800 */
[----:B-1----:R-:W-:-:S05]  /*1070*/  LOP3.LUT R2, R2, 0x1800, RZ, 0xb8, !PT ;  /* 0x0000180002027812 */ /* 0x002fca00078eb8ff */
[----:B------:R3:W-:Y:S02]  /*1080*/  STS [UR24+0x8], R2 ;  /* 0x00000802ff007988 */ /* 0x0007e40008000818 */
.L_x_42:
[----:B------:R-:W-:Y:S05]  /*1090*/  @P2 BREAK B5 ;  /* 0x0000000000052942 */ /* 0x000fea0003800000 */
[----:B------:R-:W-:Y:S05]  /*10a0*/  @P2 BRA `(.L_x_44) ;  /* 0x0000000000242947 */ /* 0x000fea0003800000 */
[----:B-1-3--:R-:W1:Y:S01]  /*10b0*/  LDS R2, [UR24+0x8] ;  /* 0x00000818ff027984 */ /* 0x00ae620008000800 */
[----:B------:R-:W-:-:S05]  /*10c0*/  IMAD.MOV.U32 R3, RZ, RZ, 0x6000 ;  /* 0x00006000ff037424 */ /* 0x000fca00078e00ff */
[----:B-1----:R-:W-:-:S04]  /*10d0*/  LOP3.LUT R2, R2, 0x6000, R3, 0xd8, !PT ;  /* 0x0000600002027812 */ /* 0x002fc800078ed803 */
[----:B------:R-:W-:-:S05]  /*10e0*/  LOP3.LUT R2, R2, 0x400000, RZ, 0xb8, !PT ;  /* 0x0040000002027812 */ /* 0x000fca00078eb8ff */
[----:B------:R1:W-:Y:S02]  /*10f0*/  STS [UR24+0x8], R2 ;  /* 0x00000802ff007988 */ /* 0x0003e40008000818 */
.L_x_43:
[----:B------:R-:W-:Y:S05]  /*1100*/  BSYNC B5 ;  /* 0x0000000000057941 */ /* 0x000fea0003800000 */
.L_x_40:
[----:B-1-34-:R-:W1:Y:S02]  /*1110*/  @!P2 LDS R2, [UR24+0x8] ;  /* 0x00000818ff02a984 */ /* 0x01ae640008000800 */
[----:B-1----:R-:W-:-:S05]  /*1120*/  @!P2 LOP3.LUT R2, R2, 0x8000, RZ, 0xb8, !PT ;  /* 0x000080000202a812 */ /* 0x002fca00078eb8ff */
[----:B------:R4:W-:Y:S02]  /*1130*/  @!P2 STS [UR24+0x8], R2 ;  /* 0x00000802ff00a988 */ /* 0x0009e40008000818 */
.L_x_44:
[----:B------:R-:W-:Y:S05]  /*1140*/  BSYNC B4 ;  /* 0x0000000000047941 */ /* 0x000fea0003800000 */
.L_x_39:
[----:B------:R-:W-:Y:S05]  /*1150*/  WARPSYNC.ALL ;  /* 0x0000000000007948 */ /* 0x000fea0003800000 */
[----:B------:R-:W-:Y:S01]  /*1160*/  UIADD3 UR5, UR5, 0x100, URZ ;  /* 0x0000010005057890 */ /* 0x000fe2000fffe03f */
[----:B------:R-:W-:Y:S01]  /*1170*/  ISETP.GE.AND P1, PT, R13, 0x1, PT ;  /* 0x000000010d00780c */ /* 0x000fe20003f26270 */
[----:B------:R-:W-:Y:S01]  /*1180*/  IMAD.MOV.U32 R88, RZ, RZ, RZ ;  /* 0x000000ffff587224 */ /* 0x000fe200078e00ff */
[----:B------:R-:W-:Y:S01]  /*1190*/  SHF.R.U32.HI R7, RZ, 0x5, R0 ;  /* 0x00000005ff077819 */ /* 0x000fe20000011600 */
[----:B------:R-:W-:-:S04]  /*11a0*/  UIADD3 UR30, UP0, UR5, UR30, URZ ;  /* 0x0000001e051e7290 */ /* 0x000fc8000ff1e03f */
[----:B------:R-:W-:Y:S01]  /*11b0*/  ULEA.HI.X.SX32 UR31, UR5, UR31, 0x1, UP0 ;  /* 0x0000001f051f7291 */ /* 0x000fe200080f0e3f */
[----:B------:R-:W-:Y:S11]  /*11c0*/  @P0 BRA `(.L_x_45) ;  /* 0x0000000000280947 */ /* 0x000ff60003800000 */
[----:B-1-34-:R-:W1:Y:S01]  /*11d0*/  S2R R2, SR_LANEID ;  /* 0x0000000000027919 */ /* 0x01ae620000000000 */
[----:B------:R-:W-:Y:S05]  /*11e0*/  WARPSYNC.ALL ;  /* 0x0000000000007948 */ /* 0x000fea0003800000 */
[----:B-1----:R-:W-:-:S05]  /*11f0*/  IMAD.SHL.U32 R4, R2, 0x4, RZ ;  /* 0x0000000402047824 */ /* 0x002fca00078e00ff */
[----:B------:R-:W1:Y:S01]  /*1200*/  LDS R5, [R4+UR24] ;  /* 0x0000001804057984 */ /* 0x000e620008000800 */
[----:B------:R-:W-:-:S05]  /*1210*/  IADD3 R2, P3, R4, UR30, RZ ;  /* 0x0000001e04027c10 */ /* 0x000fca000ff7e0ff */
[----:B------:R-:W-:-:S05]  /*1220*/  IMAD.X R3, RZ, RZ, UR31, P3 ;  /* 0x0000001fff037e24 */ /* 0x000fca00098e06ff */
[----:B-1----:R1:W3:Y:S01]  /*1230*/  ATOMG.E.EXCH.STRONG.GPU PT, RZ, [R2], R5 ;  /* 0x0000000502ff73a8 */ /* 0x0022e200041ee100 */
[----:B------:R-:W-:-:S04]  /*1240*/  DEPBAR {5,4,3,2,1,0} ;  /* 0x0000003f0000791a */ /* 0x000fc80000000000 */
[----:B------:R1:W-:Y:S01]  /*1250*/  UTMACCTL.IV [UR30] ;  /* 0x000000001e0079b9 */ /* 0x0003e20008000000 */
[----:B------:R-:W-:Y:S01]  /*1260*/  NOP ;  /* 0x0000000000007918 */ /* 0x000fe20000000000 */
.L_x_45:
[----:B------:R-:W-:Y:S05]  /*1270*/  @P0 BRA `(.L_x_46) ;  /* 0x00000000000c0947 */ /* 0x000fea0003800000 */
[----:B------:R0:W-:Y:S01]  /*1280*/  UTMACMDFLUSH ;  /* 0x00000000000079b7 */ /* 0x0001e20000000000 */
[----:B------:R-:W-:Y:S05]  /*1290*/  @P0 BRA `(.L_x_46) ;  /* 0x0000000000040947 */ /* 0x000fea0003800000 */
[----:B------:R-:W-:-:S04]  /*12a0*/  DEPBAR.LE SB0, 0x0 ;  /* 0x000080000000791a */ /* 0x000fc80000000000 */
.L_x_46:
[----:B------:R-:W-:Y:S05]  /*12b0*/  WARPSYNC.ALL ;  /* 0x0000000000007948 */ /* 0x000fea0003800000 */
[----:B---3--:R-:W-:Y:S01]  /*12c0*/  BAR.SYNC.DEFER_BLOCKING 0x0 ;  /* 0x0000000000007b1d */ /* 0x008fe20000010000 */
[----:B------:R-:W-:Y:S01]  /*12d0*/  R2UR UR25, R7 ;  /* 0x00000000071972ca */ /* 0x000fe200000e0000 */
[----:B------:R-:W-:Y:S01]  /*12e0*/  USHF.L.U32 UR15, UR40, 0x7, URZ ;  /* 0x00000007280f7899 */ /* 0x000fe2000800063f */
[----:B------:R-:W-:Y:S01]  /*12f0*/  IMAD.MOV.U32 R89, RZ, RZ, RZ ;  /* 0x000000ffff597224 */ /* 0x000fe200078e00ff */
[----:B------:R-:W-:Y:S02]  /*1300*/  CS2R R90, SRZ ;  /* 0x00000000005a7805 */ /* 0x000fe4000001ff00 */
[----:B------:R-:W-:Y:S01]  /*1310*/  CS2R R92, SRZ ;  /* 0x00000000005c7805 */ /* 0x000fe2000001ff00 */
[----:B------:R-:W-:Y:S01]  /*1320*/  VOTEU.ALL UP0, P2 ;  /* 0x00000000003f7886 */ /* 0x000fe20001000000 */
[----:B------:R-:W-:Y:S01]  /*1330*/  UMOV UR6, 0x1 ;  /* 0x0000000100067882 */ /* 0x000fe20000000000 */
[----:B------:R-:W-:Y:S01]  /*1340*/  VOTEU.ALL UP1, P2 ;  /* 0x00000000003f7886 */ /* 0x000fe20001020000 */
[----:B------:R-:W-:Y:S01]  /*1350*/  VOTEU.ALL UP2, P2 ;  /* 0x00000000003f7886 */ /* 0x000fe20001040000 */
[----:B------:R-:W-:Y:S01]  /*1360*/  VOTEU.ALL UP3, P2 ;  /* 0x00000000003f7886 */ /* 0x000fe20001060000 */
[----:B------:R-:W-:-:S04]  /*1370*/  @!UP0 UIADD3 UR8, -UR6, 0x100000, URZ ;  /* 0x0010000006088890 */ /* 0x000fc8000fffe13f */
[----:B------:R-:W-:Y:S02]  /*1380*/  @!UP0 USHF.L.U32 UR9, UR8, 0xb, URZ ;  /* 0x0000000b08098899 */ /* 0x000fe4000800063f */
[----:B------:R-:W-:Y:S01]  /*1390*/  @!UP0 USHF.L.U32 UR8, UR8, 0x1, URZ ;  /* 0x0000000108088899 */ /* 0x000fe2000800063f */
[----:B------:R-:W-:Y:S01]  /*13a0*/  CS2R R94, SRZ ;  /* 0x00000000005e7805 */ /* 0x000fe2000001ff00 */
        /* <DEDUP_REMOVED lines=12> */
[----:B------:R-:W-:Y:S01]  /*1470*/  VOTEU.ALL UP0, P2 ;  /* 0x00000000003f7886 */ /* 0x000fe20001000000 */
[----:B------:R-:W-:Y:S02]  /*1480*/  CS2R R102, SRZ ;  /* 0x0000000000667805 */ /* 0x000fe4000001ff00 */
[----:B------:R-:W-:Y:S02]  /*1490*/  CS2R R104, SRZ ;  /* 0x0000000000687805 */ /* 0x000fe4000001ff00 */
[----:B------:R-:W-:Y:S02]  /*14a0*/  CS2R R106, SRZ ;  /* 0x00000000006a7805 */ /* 0x000fe4000001ff00 */
[----:B------:R-:W-:Y:S01]  /*14b0*/  CS2R R108, SRZ ;  /* 0x00000000006c7805 */ /* 0x000fe2000001ff00 */
[----:B------:R-:W3:Y:S02]  /*14c0*/  FENCE.VIEW.ASYNC.S ;  /* 0x00000000000073c6 */ /* 0x000ee40000000000 */
[----:B---3--:R-:W3:Y:S02]  /*14d0*/  @!UP0 SYNCS.EXCH.64 URZ, [UR24+0x30000], UR8 ;  /* 0x03000008183f85b2 */ /* 0x008ee40008000100 */
[----:B---3--:R-:W-:Y:S01]  /*14e0*/  BAR.SYNC.DEFER_BLOCKING 0x0 ;  /* 0x0000000000007b1d */ /* 0x008fe20000010000 */
[----:B------:R-:W-:-:S02]  /*14f0*/  CS2R R110, SRZ ;  /* 0x00000000006e7805 */ /* 0x000fc4000001ff00 */
[----:B------:R-:W-:Y:S02]  /*1500*/  CS2R R112, SRZ ;  /* 0x0000000000707805 */ /* 0x000fe4000001ff00 */
[----:B------:R-:W-:Y:S02]  /*1510*/  CS2R R114, SRZ ;  /* 0x0000000000727805 */ /* 0x000fe4000001ff00 */
[----:B------:R-:W-:Y:S02]  /*1520*/  CS2R R116, SRZ ;  /* 0x0000000000747805 */ /* 0x000fe4000001ff00 */
[----:B------:R-:W-:Y:S02]  /*1530*/  CS2R R118, SRZ ;  /* 0x0000000000767805 */ /* 0x000fe4000001ff00 */
[----:B------:R-:W-:Y:S02]  /*1540*/  CS2R R120, SRZ ;  /* 0x0000000000787805 */ /* 0x000fe4000001ff00 */
        /* <DEDUP_REMOVED lines=16> */
[----:B------:R-:W-:Y:S01]  /*1650*/  CS2R R26, SRZ ;  /* 0x00000000001a7805 */ /* 0x000fe2000001ff00 */
[----:B------:R3:W4:Y:S02]  /*1660*/  @!UP1 SYNCS.EXCH.64 URZ, [UR24+0x30008], UR10 ;  /* 0x0300080a183f95b2 */ /* 0x0007240008000100 */
[----:B----4-:R-:W-:Y:S01]  /*1670*/  BAR.SYNC.DEFER_BLOCKING 0x0 ;  /* 0x0000000000007b1d */ /* 0x010fe20000010000 */
        /* <DEDUP_REMOVED lines=9> */
[----:B------:R-:W-:Y:S01]  /*1710*/  CS2R R46, SRZ ;  /* 0x00000000002e7805 */ /* 0x000fe2000001ff00 */
[----:B---3--:R-:W-:Y:S01]  /*1720*/  USHF.L.U32 UR11, UR41, 0x8, URZ ;  /* 0x00000008290b7899 */ /* 0x008fe2000800063f */
        /* <DEDUP_REMOVED lines=12> */
[----:B------:R3:W4:Y:S02]  /*17f0*/  @!UP2 SYNCS.EXCH.64 URZ, [UR24+0x30010], UR12 ;  /* 0x0300100c183fa5b2 */ /* 0x0007240008000100 */
[----:B----4-:R-:W-:Y:S01]  /*1800*/  BAR.SYNC.DEFER_BLOCKING 0x0 ;  /* 0x0000000000007b1d */ /* 0x010fe20000010000 */
[----:B------:R-:W-:Y:S02]  /*1810*/  CS2R R72, SRZ ;  /* 0x0000000000487805 */ /* 0x000fe4000001ff00 */
[----:B------:R-:W-:-:S02]  /*1820*/  CS2R R74, SRZ ;  /* 0x00000000004a7805 */ /* 0x000fc4000001ff00 */
[----:B------:R-:W-:Y:S02]  /*1830*/  CS2R R76, SRZ ;  /* 0x00000000004c7805 */ /* 0x000fe4000001ff00 */
[----:B------:R-:W-:Y:S02]  /*1840*/  CS2R R78, SRZ ;  /* 0x00000000004e7805 */ /* 0x000fe4000001ff00 */
[----:B------:R-:W-:Y:S02]  /*1850*/  CS2R R80, SRZ ;  /* 0x0000000000507805 */ /* 0x000fe4000001ff00 */
[----:B------:R-:W-:Y:S02]  /*1860*/  CS2R R82, SRZ ;  /* 0x0000000000527805 */ /* 0x000fe4000001ff00 */
[----:B------:R-:W-:Y:S02]  /*1870*/  CS2R R84, SRZ ;  /* 0x0000000000547805 */ /* 0x000fe4000001ff00 */
[----:B------:R-:W-:Y:S01]  /*1880*/  CS2R R86, SRZ ;  /* 0x0000000000567805 */ /* 0x000fe2000001ff00 */
[----:B------:R3:W4:Y:S01]  /*1890*/  @!UP3 SYNCS.EXCH.64 URZ, [UR24+0x30018], UR6 ;  /* 0x03001806183fb5b2 */ /* 0x0007220008000100 */
[----:B------:R-:W-:Y:S05]  /*18a0*/  @!P1 BRA `(.L_x_47) ;  /* 0x0000000800409947 */ /* 0x000fea0003800000 */
        /* <DEDUP_REMOVED lines=64> */
[----:B------:R-:W-:Y:S01]  /*1cb0*/  UMOV UR5, URZ ;  /* 0x0000003f00057c82 */ /* 0x000fe20008000000 */
[----:B------:R-:W-:-:S05]  /*1cc0*/  UMOV UR10, URZ ;  /* 0x0000003f000a7c82 */ /* 0x000fca0008000000 */
.L_x_49:
[----:B----4-:R-:W-:Y:S01]  /*1cd0*/  BAR.SYNC.DEFER_BLOCKING 0x0 ;  /* 0x0000000000007b1d */ /* 0x010fe20000010000 */
[----:B------:R-:W-:Y:S01]  /*1ce0*/  ULEA UR22, UR5, UR24, 0x3 ;  /* 0x0000001805167291 */ /* 0x000fe2000f8e183f */
[----:B-1----:R-:W-:Y:S01]  /*1cf0*/  @!P2 IMAD.MOV.U32 R3, RZ, RZ, 0xc000 ;  /* 0x0000c000ff03a424 */ /* 0x002fe200078e00ff */
[----:B------:R-:W-:Y:S01]  /*1d00*/  ELECT P0, URZ, PT ;  /* 0x00000000003f782f */ /* 0x000fe20003800000 */
[----:B------:R-:W-:Y:S01]  /*1d10*/  IMAD.U32 R2, RZ, RZ, UR4 ;  /* 0x00000004ff027e24 */ /* 0x000fe2000f8e00ff */
[----:B------:R-:W-:Y:S02]  /*1d20*/  ULEA UR8, UR5, UR24, 0xf ;  /* 0x0000001805087291 */ /* 0x000fe4000f8e783f */
[----:B------:R-:W-:Y:S02]  /*1d30*/  ISETP.LT.U32.AND P0, PT, R6, 0x20, P0 ;  /* 0x000000200600780c */ /* 0x000fe40000701070 */
[----:B------:R-:W-:Y:S02]  /*1d40*/  ELECT P1, URZ, PT ;  /* 0x00000000003f782f */ /* 0x000fe40003820000 */
[----:B------:R-:W-:Y:S01]  /*1d50*/  SHF.L.U32 R2, R2, 0x1f, RZ ;  /* 0x0000001f02027819 */ /* 0x000fe200000006ff */
[----:B---3--:R-:W-:Y:S01]  /*1d60*/  ULEA UR12, UR5, UR24, 0xe ;  /* 0x00000018050c7291 */ /* 0x008fe2000f8e703f */
[----:B------:R-:W-:Y:S01]  /*1d70*/  ISETP.LT.U32.AND P1, PT, R6, 0x20, P1 ;  /* 0x000000200600780c */ /* 0x000fe20000f21070 */
[----:B------:R-:W-:-:S02]  /*1d80*/  UMOV UR14, UR10 ;  /* 0x0000000a000e7c82 */ /* 0x000fc40008000000 */
[----:B------:R-:W-:Y:S02]  /*1d90*/  UIADD3 UR12, UR12, 0x20000, URZ ;  /* 0x000200000c0c7890 */ /* 0x000fe4000fffe03f */
[----:B------:R-:W-:Y:S02]  /*1da0*/  USHF.L.U32 UR16, UR25, 0x7, URZ ;  /* 0x0000000719107899 */ /* 0x000fe4000800063f */
[----:B------:R-:W-:Y:S01]  /*1db0*/  USHF.R.U32.HI UR18, URZ, 0x4, UR12 ;  /* 0x000000043f127899 */ /* 0x000fe2000801160c */
[----:B------:R-:W-:Y:S01]  /*1dc0*/  VOTEU.ANY UP0, P0 ;  /* 0x00000000003f7886 */ /* 0x000fe20000000100 */
[----:B------:R-:W-:Y:S01]  /*1dd0*/  VOTEU.ANY UP2, P0 ;  /* 0x00000000003f7886 */ /* 0x000fe20000040100 */
[----:B------:R-:W-:Y:S01]  /*1de0*/  ULOP3.LUT UR16, UR16, 0x200, URZ, 0xc0, !UPT ;  /* 0x0000020010107892 */ /* 0x000fe2000f8ec03f */
[----:B------:R1:W-:Y:S01]  /*1df0*/  @!P2 SYNCS.ARRIVE.TRANS64 RZ, [UR22+0x30000], R3 ;  /* 0x03000003ffffa9a7 */ /* 0x0003e20008000016 */
[----:B------:R3:W-:Y:S06]  /*1e00*/  MEMBAR.ALL.CTA ;  /* 0x0000000000007992 */ /* 0x0007ec0000008000 */
[----:B---3--:R-:W3:Y:S01]  /*1e10*/  FENCE.VIEW.ASYNC.S ;  /* 0x00000000000073c6 */ /* 0x008ee20000000000 */
[----:B------:R-:W-:Y:S01]  /*1e20*/  @UP0 UIADD3 UR9, UR22, 0x30000, URZ ;  /* 0x0003000016090890 */ /* 0x000fe2000fffe03f */
[----:B------:R-:W-:Y:S01]  /*1e30*/  @UP0 UMOV UR6, UR26 ;  /* 0x0000001a00060c82 */ /* 0x000fe20008000000 */
[----:B------:R-:W-:Y:S01]  /*1e40*/  @UP0 UMOV UR7, UR27 ;  /* 0x0000001b00070c82 */ /* 0x000fe20008000000 */
[----:B---3--:R-:W-:Y:S01]  /*1e50*/  VOTEU.ANY UP1, P1 ;  /* 0x00000000003f7886 */ /* 0x008fe20000820100 */
[----:B------:R-:W-:Y:S01]  /*1e60*/  VOTEU.ANY UP3, P1 ;  /* 0x00000000003f7886 */ /* 0x000fe20000860100 */
[----:B------:R-:W-:-:S02]  /*1e70*/  ULEA.HI UR16, UR8, UR16, URZ, 0x1c ;  /* 0x0000001008107291 */ /* 0x000fc4000f8fe03f */
[----:B------:R-:W-:Y:S02]  /*1e80*/  USGXT.U32 UR18, UR18, 0xe ;  /* 0x0000000e1212789a */ /* 0x000fe40008000000 */
[----:B------:R-:W-:Y:S01]  /*1e90*/  @UP1 UIADD3 UR13, UR22, 0x30000, URZ ;  /* 0x00030000160d1890 */ /* 0x000fe2000fffe03f */
[----:B------:R-:W-:Y:S01]  /*1ea0*/  @UP1 UMOV UR20, UR28 ;  /* 0x0000001c00141c82 */ /* 0x000fe20008000000 */
[----:B------:R-:W-:Y:S01]  /*1eb0*/  @UP1 UMOV UR21, UR29 ;  /* 0x0000001d00151c82 */ /* 0x000fe20008000000 */
[----:B------:R-:W-:Y:S01]  /*1ec0*/  ULOP3.LUT UR16, UR16, 0x3fff, URZ, 0xc0, !UPT ;  /* 0x00003fff10107892 */ /* 0x000fe2000f8ec03f */
[----:B------:R-:W-:Y:S01]  /*1ed0*/  UMOV UR19, 0x40000040 ;  /* 0x4000004000137882 */ /* 0x000fe20000000000 */
[----:B------:R-:W-:Y:S01]  /*1ee0*/  UMOV UR17, 0x40000040 ;  /* 0x4000004000117882 */ /* 0x000fe20000000000 */
[----:B------:R-:W-:Y:S06]  /*1ef0*/  BAR.SYNC.DEFER_BLOCKING 0x0 ;  /* 0x0000000000007b1d */ /* 0x000fec0000010000 */
[----:B------:R1:W-:Y:S02]  /*1f00*/  @UP2 UTMALDG.2D [UR8], [UR6] ;  /* 0x00000008060025b4 */ /* 0x0003e40008008000 */
[----:B------:R-:W-:Y:S06]  /*1f10*/  BAR.SYNC.DEFER_BLOCKING 0x0 ;  /* 0x0000000000007b1d */ /* 0x000fec0000010000 */
[----:B------:R1:W-:Y:S02]  /*1f20*/  @UP3 UTMALDG.2D [UR12], [UR20] ;  /* 0x0000000c140035b4 */ /* 0x0003e40008008000 */
[----:B------:R-:W-:Y:S06]  /*1f30*/  BAR.SYNC.DEFER_BLOCKING 0x0 ;  /* 0x0000000000007b1d */ /* 0x000fec0000010000 */
[----:B------:R-:W3:Y:S02]  /*1f40*/  SYNCS.PHASECHK.TRANS64.TRYWAIT P0, [UR22+0x30000], R2 ;  /* 0x03000002ff0075a7 */ /* 0x000ee40008000156 */
[----:B-1-3--:R-:W-:Y:S05]  /*1f50*/  @!P0 BRA `(.L_x_48) ;  /* 0x0000000800788947 */ /* 0x00afea0003800000 */
.L_x_50:
[----:B------:R-:W-:Y:S02]  /*1f60*/  WARPGROUP.DEPBAR.LE gsb0, 0x0 ;  /* 0x00008000000079c5 */ /* 0x000fe40000010000 */
[----:B------:R-:W-:Y:S01]  /*1f70*/  WARPGROUP.ARRIVE ;  /* 0x00000000000079c5 */ /* 0x000fe20000000000 */
[----:B------:R-:W-:Y:S01]  /*1f80*/  UIADD3 UR20, UP0, UR16, 0x2, URZ ;  /* 0x0000000210147890 */ /* 0x000fe2000ff1e03f */
[----:B------:R-:W1:Y:S01]  /*1f90*/  LDC R2, c[0x0][0x230] ;  /* 0x00008c00ff027b82 */ /* 0x000e620000000800 */
[----:B------:R-:W-:Y:S01]  /*1fa0*/  UIADD3 UR22, UP1, UR18, 0x2, URZ ;  /* 0x0000000212167890 */ /* 0x000fe2000ff3e03f */
[----:B------:R-:W-:Y:S02]  /*1fb0*/  UMOV UR6, URZ ;  /* 0x0000003f00067c82 */ /* 0x000fe40008000000 */
[----:B------:R-:W-:Y:S01]  /*1fc0*/  HGMMA.64x128x16.F32 R88, gdesc[UR16], R88 ;  /* 0x01e00000105879f0 */ /* 0x000fe20008700858 */
[----:B------:R-:W-:Y:S01]  /*1fd0*/  UMOV UR7, URZ ;  /* 0x0000003f00077c82 */ /* 0x000fe20008000000 */
[----:B------:R-:W-:-:S02]  /*1fe0*/  UIADD3.X UR21, UR6, 0x40000040, URZ, UP0, !UPT ;  /* 0x4000004006157890 */ /* 0x000fc400087fe43f */
[----:B------:R-:W-:Y:S02]  /*1ff0*/  UIADD3.X UR23, UR7, 0x40000040, URZ, UP1, !UPT ;  /* 0x4000004007177890 */ /* 0x000fe40008ffe43f */
[----:B------:R-:W-:Y:S02]  /*2000*/  UIADD3.64 UR36, UR20, 0x2, URZ ;  /* 0x0000000214247897 */ /* 0x000fe4000fffe03f */
[----:B------:R-:W-:Y:S02]  /*2010*/  UIADD3.64 UR38, UR22, 0x2, URZ ;  /* 0x0000000216267897 */ /* 0x000fe4000fffe03f */
[----:B------:R-:W-:Y:S02]  /*2020*/  UIADD3.64 UR32, UR20, 0x4, URZ ;  /* 0x0000000414207897 */ /* 0x000fe4000fffe03f */
[----:B------:R-:W-:Y:S02]  /*2030*/  UIADD3.64 UR34, UR22, 0x4, URZ ;  /* 0x0000000416227897 */ /* 0x000fe4000fffe03f */
[----:B------:R-:W-:-:S02]  /*2040*/  UIADD3.64 UR16, UR20, 0x3fe, URZ ;  /* 0x000003fe14107897 */ /* 0x000fc4000fffe03f */
[----:B------:R-:W-:Y:S02]  /*2050*/  UIADD3 UR10, UR10, 0x40, URZ ;  /* 0x000000400a0a7890 */ /* 0x000fe4000fffe03f */
[----:B------:R-:W-:-:S04]  /*2060*/  UIADD3 UR5, UR5, 0x1, URZ ;  /* 0x0000000105057890 */ /* 0x000fc8000fffe03f */
[----:B-1----:R-:W-:Y:S01]  /*2070*/  ISETP.LE.AND P0, PT, R2, UR10, PT ;  /* 0x0000000a02007c0c */ /* 0x002fe2000bf03270 */
[----:B------:R-:W-:-:S04]  /*2080*/  UISETP.NE.U32.AND UP0, UPT, UR5, 0x4, UPT ;  /* 0x000000040500788c */ /* 0x000fc8000bf05070 */
[----:B------:R-:W-:Y:S02]  /*2090*/  USEL UR6, URZ, 0x1, UP0 ;  /* 0x000000013f067887 */ /* 0x000fe40008000000 */
[----:B------:R-:W-:Y:S02]  /*20a0*/  USEL UR5, UR5, URZ, UP0 ;  /* 0x0000003f05057287 */ /* 0x000fe40008000000 */
[----:B------:R-:W-:Y:S01]  /*20b0*/  ULOP3.LUT UR4, UR4, UR6, URZ, 0x3c, !UPT ;  /* 0x0000000604047292 */ /* 0x000fe2000f8e3c3f */
[----:B------:R-:W-:-:S12]  /*20c0*/  HGMMA.64x128x16.F32 R88, gdesc[UR20], R88 ;  /* 0x01e00000145879f0 */ /* 0x000fd80008700858 */
[----:B------:R-:W-:Y:S01]  /*20d0*/  HGMMA.64x128x16.F32 R88, gdesc[UR36], R88 ;  /* 0x01e00000245879f0 */ /* 0x000fe20008700858 */
[----:B------:R-:W-:-:S11]  /*20e0*/  UIADD3.64 UR36, UR20, 0x402, URZ ;  /* 0x0000040214247897 */ /* 0x000fd6000fffe03f */
[----:B------:R-:W-:-:S12]  /*20f0*/  HGMMA.64x128x16.F32 R88, gdesc[UR32], R88 ;  /* 0x01e00000205879f0 */ /* 0x000fd80008700858 */
[----:B------:R-:W-:Y:S01]  /*2100*/  HGMMA.64x128x16.F32 R24, gdesc[UR16], R24 ;  /* 0x01e00000101879f0 */ /* 0x000fe20008700818 */
[----:B------:R-:W-:Y:S01]  /*2110*/  UIADD3.64 UR16, UR20, 0x400, URZ ;  /* 0x0000040014107897 */ /* 0x000fe2000fffe03f */
[----:B------:R-:W-:Y:S01]  /*2120*/  UMOV UR18, UR22 ;  /* 0x0000001600127c82 */ /* 0x000fe20008000000 */
[----:B------:R-:W-:Y:S01]  /*2130*/  UMOV UR19, UR23 ;  /* 0x0000001700137c82 */ /* 0x000fe20008000000 */
[----:B------:R-:W-:Y:S01]  /*2140*/  UIADD3.64 UR20, UR20, 0x404, URZ ;  /* 0x0000040414147897 */ /* 0x000fe2000fffe03f */
[----:B------:R-:W-:Y:S01]  /*2150*/  UMOV UR22, UR34 ;  /* 0x0000002200167c82 */ /* 0x000fe20008000000 */
[----:B------:R-:W-:-:S06]  /*2160*/  UMOV UR23, UR35 ;  /* 0x0000002300177c82 */ /* 0x000fcc0008000000 */
[----:B------:R-:W-:-:S12]  /*2170*/  HGMMA.64x128x16.F32 R24, gdesc[UR16], R24 ;  /* 0x01e00000101879f0 */ /* 0x000fd80008700818 */
[----:B------:R-:W-:-:S12]  /*2180*/  HGMMA.64x128x16.F32 R24, gdesc[UR36], R24 ;  /* 0x01e00000241879f0 */ /* 0x000fd80008700818 */
[----:B------:R-:W-:Y:S01]  /*2190*/  HGMMA.64x128x16.F32 R24, gdesc[UR20], R24, gsb0 ;  /* 0x01e00000141879f0 */ /* 0x000fe20008000818 */
[----:B------:R-:W-:Y:S05]  /*21a0*/  @!P0 BRA `(.L_x_49) ;  /* 0xfffffff800c88947 */ /* 0x000fea000383ffff */
.L_x_47:
[----:B------:R-:W-:Y:S02]  /*21b0*/  WARPGROUP.DEPBAR.LE gsb0, 0x0 ;  /* 0x00008000000079c5 */ /* 0x000fe40000010000 */
[----:B----4-:R-:W-:Y:S01]  /*21c0*/  BAR.SYNC.DEFER_BLOCKING 0x0 ;  /* 0x0000000000007b1d */ /* 0x010fe20000010000 */
[C---:B-1----:R-:W-:Y:S01]  /*21d0*/  IMAD.SHL.U32 R2, R0.reuse, 0x80, RZ ;  /* 0x0000008000027824 */ /* 0x042fe200078e00ff */
[----:B------:R-:W-:Y:S01]  /*21e0*/  F2FP.F16.F32.PACK_AB R88, R89, R88 ;  /* 0x000000585958723e */ /* 0x000fe200000000ff */
[----:B------:R-:W-:Y:S01]  /*21f0*/  IMAD.SHL.U32 R3, R0, 0x10, RZ ;  /* 0x0000001000037824 */ /* 0x000fe200078e00ff */
[----:B------:R-:W-:Y:S02]  /*2200*/  F2FP.F16.F32.PACK_AB R89, R91, R90 ;  /* 0x0000005a5b59723e */ /* 0x000fe400000000ff */
[----:B------:R-:W-:Y:S02]  /*2210*/  ELECT P0, URZ, PT ;  /* 0x00000000003f782f */ /* 0x000fe40003800000 */
[----:B------:R-:W-:Y:S01]  /*2220*/  LOP3.LUT R2, R2, 0x780, RZ, 0xc0, !PT ;  /* 0x0000078002027812 */ /* 0x000fe200078ec0ff */
[----:B------:R-:W-:Y:S01]  /*2230*/  ULOP3.LUT UR25, UR25, 0x1, URZ, 0xc0, !UPT ;  /* 0x0000000119197892 */ /* 0x000fe2000f8ec03f */
[----:B------:R-:W-:Y:S01]  /*2240*/  F2FP.F16.F32.PACK_AB R120, R121, R120 ;  /* 0x000000787978723e */ /* 0x000fe200000000ff */
[----:B------:R-:W-:Y:S01]  /*2250*/  UMOV UR10, UR11 ;  /* 0x0000000b000a7c82 */ /* 0x000fe20008000000 */
[----:B------:R-:W-:Y:S01]  /*2260*/  LOP3.LUT R3, R2, 0x70, R3, 0xf8, !PT ;  /* 0x0000007002037812 */ /* 0x000fe200078ef803 */
[----:B------:R-:W-:Y:S01]  /*2270*/  ULEA UR9, UR25, UR15, 0x6 ;  /* 0x0000000f19097291 */ /* 0x000fe2000f8e303f */
[----:B------:R-:W-:Y:S01]  /*2280*/  F2FP.F16.F32.PACK_AB R90, R93, R92 ;  /* 0x0000005c5d5a723e */ /* 0x000fe200000000ff */
[----:B------:R-:W-:Y:S01]  /*2290*/  ULEA UR8, UR25, UR24, 0xf ;  /* 0x0000001819087291 */ /* 0x000fe2000f8e783f */
[----:B------:R-:W-:Y:S01]  /*22a0*/  LOP3.LUT R3, R3, 0x10, R0, 0x78, !PT ;  /* 0x0000001003037812 */ /* 0x000fe200078e7800 */
[----:B------:R-:W-:Y:S01]  /*22b0*/  IMAD.SHL.U32 R0, R0, 0x40, RZ ;  /* 0x0000004000007824 */ /* 0x000fe200078e00ff */
[----:B------:R-:W-:-:S02]  /*22c0*/  F2FP.F16.F32.PACK_AB R91, R95, R94 ;  /* 0x0000005e5f5b723e */ /* 0x000fc400000000ff */
[----:B------:R-:W-:Y:S02]  /*22d0*/  F2FP.F16.F32.PACK_AB R121, R123, R122 ;  /* 0x0000007a7b79723e */ /* 0x000fe400000000ff */
[----:B------:R-:W-:Y:S02]  /*22e0*/  LOP3.LUT R0, R3, 0x3800, R0, 0xf8, !PT ;  /* 0x0000380003007812 */ /* 0x000fe400078ef800 */
[----:B------:R-:W-:Y:S01]  /*22f0*/  F2FP.F16.F32.PACK_AB R24, R25, R24 ;  /* 0x000000181918723e */ /* 0x000fe200000000ff */
[----:B------:R-:W1:Y:S02]  /*2300*/  @!P2 SYNCS.CCTL.IV [UR24+0x30000] ;  /* 0x03000000ff00a9b1 */ /* 0x000e640008000018 */
[----:B-1----:R-:W-:Y:S01]  /*2310*/  BAR.SYNC.DEFER_BLOCKING 0x0 ;  /* 0x0000000000007b1d */ /* 0x002fe20000010000 */
[C---:B------:R-:W-:Y:S01]  /*2320*/  LOP3.LUT R3, R0.reuse, 0x20, RZ, 0x3c, !PT ;  /* 0x0000002000037812 */ /* 0x040fe200078e3cff */
[----:B------:R-:W-:Y:S01]  /*2330*/  VIADD R2, R0, UR24 ;  /* 0x0000001800027c36 */ /* 0x000fe20008000000 */
[----:B------:R-:W-:-:S02]  /*2340*/  F2FP.F16.F32.PACK_AB R122, R125, R124 ;  /* 0x0000007c7d7a723e */ /* 0x000fc400000000ff */
[----:B------:R-:W-:Y:S01]  /*2350*/  F2FP.F16.F32.PACK_AB R123, R127, R126 ;  /* 0x0000007e7f7b723e */ /* 0x000fe200000000ff */
[----:B------:R-:W-:Y:S01]  /*2360*/  VIADD R3, R3, UR24 ;  /* 0x0000001803037c36 */ /* 0x000fe20008000000 */
[----:B------:R-:W-:Y:S02]  /*2370*/  F2FP.F16.F32.PACK_AB R25, R27, R26 ;  /* 0x0000001a1b19723e */ /* 0x000fe400000000ff */
[----:B------:R-:W-:Y:S02]  /*2380*/  F2FP.F16.F32.PACK_AB R56, R57, R56 ;  /* 0x000000383938723e */ /* 0x000fe400000000ff */
[----:B------:R-:W-:Y:S02]  /*2390*/  F2FP.F16.F32.PACK_AB R96, R97, R96 ;  /* 0x000000606160723e */ /* 0x000fe400000000ff */
[----:B------:R-:W-:Y:S02]  /*23a0*/  F2FP.F16.F32.PACK_AB R26, R29, R28 ;  /* 0x0000001c1d1a723e */ /* 0x000fe400000000ff */
[----:B------:R-:W-:-:S02]  /*23b0*/  F2FP.F16.F32.PACK_AB R27, R31, R30 ;  /* 0x0000001e1f1b723e */ /* 0x000fc400000000ff */
[----:B------:R-:W-:Y:S02]  /*23c0*/  F2FP.F16.F32.PACK_AB R57, R59, R58 ;  /* 0x0000003a3b39723e */ /* 0x000fe400000000ff */
[----:B------:R-:W-:Y:S02]  /*23d0*/  F2FP.F16.F32.PACK_AB R97, R99, R98 ;  /* 0x000000626361723e */ /* 0x000fe400000000ff */
[----:B------:R-:W-:Y:S02]  /*23e0*/  F2FP.F16.F32.PACK_AB R128, R129, R128 ;  /* 0x000000808180723e */ /* 0x000fe400000000ff */
[----:B------:R-:W-:Y:S01]  /*23f0*/  F2FP.F16.F32.PACK_AB R58, R61, R60 ;  /* 0x0000003c3d3a723e */ /* 0x000fe200000000ff */
[----:B------:R-:W1:Y:S02]  /*2400*/  @!P2 SYNCS.CCTL.IV [UR24+0x30008] ;  /* 0x03000800ff00a9b1 */ /* 0x000e640008000018 */
[----:B-1----:R-:W-:Y:S01]  /*2410*/  BAR.SYNC.DEFER_BLOCKING 0x0 ;  /* 0x0000000000007b1d */ /* 0x002fe20000010000 */
[----:B------:R-:W-:-:S02]  /*2420*/  F2FP.F16.F32.PACK_AB R59, R63, R62 ;  /* 0x0000003e3f3b723e */ /* 0x000fc400000000ff */
[----:B------:R-:W-:Y:S02]  /*2430*/  LOP3.LUT R4, R0, 0x40, RZ, 0x3c, !PT ;  /* 0x0000004000047812 */ /* 0x000fe400078e3cff */
[----:B------:R-:W-:Y:S02]  /*2440*/  F2FP.F16.F32.PACK_AB R98, R101, R100 ;  /* 0x000000646562723e */ /* 0x000fe400000000ff */
[----:B------:R-:W-:Y:S01]  /*2450*/  F2FP.F16.F32.PACK_AB R99, R103, R102 ;  /* 0x000000666763723e */ /* 0x000fe200000000ff */
[----:B------:R-:W-:Y:S01]  /*2460*/  VIADD R4, R4, UR24 ;  /* 0x0000001804047c36 */ /* 0x000fe20008000000 */
[----:B------:R-:W-:Y:S02]  /*2470*/  F2FP.F16.F32.PACK_AB R129, R131, R130 ;  /* 0x000000828381723e */ /* 0x000fe400000000ff */
[----:B------:R-:W-:Y:S02]  /*2480*/  F2FP.F16.F32.PACK_AB R32, R33, R32 ;  /* 0x000000202120723e */ /* 0x000fe400000000ff */
[----:B------:R-:W-:-:S02]  /*2490*/  F2FP.F16.F32.PACK_AB R130, R133, R132 ;  /* 0x000000848582723e */ /* 0x000fc400000000ff */
[----:B------:R-:W-:Y:S02]  /*24a0*/  F2FP.F16.F32.PACK_AB R131, R135, R134 ;  /* 0x000000868783723e */ /* 0x000fe400000000ff */
[----:B------:R-:W-:Y:S02]  /*24b0*/  F2FP.F16.F32.PACK_AB R33, R35, R34 ;  /* 0x000000222321723e */ /* 0x000fe400000000ff */
[----:B------:R-:W-:Y:S02]  /*24c0*/  F2FP.F16.F32.PACK_AB R64, R65, R64 ;  /* 0x000000404140723e */ /* 0x000fe400000000ff */
[----:B------:R-:W-:Y:S02]  /*24d0*/  F2FP.F16.F32.PACK_AB R104, R105, R104 ;  /* 0x000000686968723e */ /* 0x000fe400000000ff */
[----:B------:R-:W-:Y:S01]  /*24e0*/  F2FP.F16.F32.PACK_AB R34, R37, R36 ;  /* 0x000000242522723e */ /* 0x000fe200000000ff */
[----:B------:R-:W1:Y:S02]  /*24f0*/  @!P2 SYNCS.CCTL.IV [UR24+0x30010] ;  /* 0x03001000ff00a9b1 */ /* 0x000e640008000018 */
[----:B-1----:R-:W-:Y:S01]  /*2500*/  BAR.SYNC.DEFER_BLOCKING 0x0 ;  /* 0x0000000000007b1d */ /* 0x002fe20000010000 */
[----:B------:R-:W-:-:S02]  /*2510*/  F2FP.F16.F32.PACK_AB R35, R39, R38 ;  /* 0x000000262723723e */ /* 0x000fc400000000ff */
[----:B------:R-:W-:Y:S02]  /*2520*/  F2FP.F16.F32.PACK_AB R65, R67, R66 ;  /* 0x000000424341723e */ /* 0x000fe400000000ff */
[----:B------:R-:W-:Y:S02]  /*2530*/  F2FP.F16.F32.PACK_AB R105, R107, R106 ;  /* 0x0000006a6b69723e */ /* 0x000fe400000000ff */
[----:B------:R-:W-:Y:S02]  /*2540*/  F2FP.F16.F32.PACK_AB R136, R137, R136 ;  /* 0x000000888988723e */ /* 0x000fe400000000ff */
[----:B------:R-:W-:Y:S02]  /*2550*/  F2FP.F16.F32.PACK_AB R66, R69, R68 ;  /* 0x000000444542723e */ /* 0x000fe400000000ff */
[----:B------:R-:W-:Y:S02]  /*2560*/  F2FP.F16.F32.PACK_AB R67, R71, R70 ;  /* 0x000000464743723e */ /* 0x000fe400000000ff */
[----:B------:R-:W-:-:S02]  /*2570*/  LOP3.LUT R0, R0, 0x60, RZ, 0x3c, !PT ;  /* 0x0000006000007812 */ /* 0x000fc400078e3cff */
[----:B------:R-:W-:Y:S02]  /*2580*/  F2FP.F16.F32.PACK_AB R106, R109, R108 ;  /* 0x0000006c6d6a723e */ /* 0x000fe400000000ff */
[----:B------:R-:W-:Y:S01]  /*2590*/  F2FP.F16.F32.PACK_AB R107, R111, R110 ;  /* 0x0000006e6f6b723e */ /* 0x000fe200000000ff */
[----:B------:R-:W-:Y:S01]  /*25a0*/  VIADD R0, R0, UR24 ;  /* 0x0000001800007c36 */ /* 0x000fe20008000000 */
[----:B------:R-:W-:Y:S02]  /*25b0*/  F2FP.F16.F32.PACK_AB R137, R139, R138 ;  /* 0x0000008a8b89723e */ /* 0x000fe400000000ff */
[----:B------:R-:W-:Y:S02]  /*25c0*/  F2FP.F16.F32.PACK_AB R40, R41, R40 ;  /* 0x000000282928723e */ /* 0x000fe400000000ff */
[----:B------:R-:W-:Y:S01]  /*25d0*/  F2FP.F16.F32.PACK_AB R138, R141, R140 ;  /* 0x0000008c8d8a723e */ /* 0x000fe200000000ff */
[----:B------:R-:W1:Y:S02]  /*25e0*/  @!P2 SYNCS.CCTL.IV [UR24+0x30018] ;  /* 0x03001800ff00a9b1 */ /* 0x000e640008000018 */
[----:B-1----:R-:W-:Y:S01]  /*25f0*/  STSM.16.M88.4 [R2], R88 ;  /* 0x0000005802007844 */ /* 0x002fe20000000200 */
[----:B------:R-:W-:-:S02]  /*2600*/  F2FP.F16.F32.PACK_AB R139, R143, R142 ;  /* 0x0000008e8f8b723e */ /* 0x000fc400000000ff */
[----:B------:R-:W-:Y:S01]  /*2610*/  F2FP.F16.F32.PACK_AB R41, R43, R42 ;  /* 0x0000002a2b29723e */ /* 0x000fe200000000ff */
[----:B------:R-:W-:Y:S01]  /*2620*/  STSM.16.M88.4 [R2+0x8000], R120 ;  /* 0x0080007802007844 */ /* 0x000fe20000000200 */
[----:B------:R-:W-:Y:S02]  /*2630*/  F2FP.F16.F32.PACK_AB R72, R73, R72 ;  /* 0x000000484948723e */ /* 0x000fe400000000ff */
[----:B------:R-:W-:Y:S01]  /*2640*/  F2FP.F16.F32.PACK_AB R112, R113, R112 ;  /* 0x000000707170723e */ /* 0x000fe200000000ff */
[----:B------:R-:W-:Y:S01]  /*2650*/  STSM.16.M88.4 [R2+0x4000], R24 ;  /* 0x0040001802007844 */ /* 0x000fe20000000200 */
[----:B------:R-:W-:Y:S02]  /*2660*/  F2FP.F16.F32.PACK_AB R42, R45, R44 ;  /* 0x0000002c2d2a723e */ /* 0x000fe400000000ff */
[----:B------:R-:W-:Y:S01]  /*2670*/  F2FP.F16.F32.PACK_AB R43, R47, R46 ;  /* 0x0000002e2f2b723e */ /* 0x000fe200000000ff */
[----:B------:R-:W-:Y:S01]  /*2680*/  STSM.16.M88.4 [R2+0xc000], R56 ;  /* 0x00c0003802007844 */ /* 0x000fe20000000200 */
[----:B------:R-:W-:-:S02]  /*2690*/  F2FP.F16.F32.PACK_AB R73, R75, R74 ;  /* 0x0000004a4b49723e */ /* 0x000fc400000000ff */
[----:B------:R-:W-:Y:S01]  /*26a0*/  F2FP.F16.F32.PACK_AB R113, R115, R114 ;  /* 0x000000727371723e */ /* 0x000fe200000000ff */
[----:B------:R-:W-:Y:S01]  /*26b0*/  STSM.16.M88.4 [R3], R96 ;  /* 0x0000006003007844 */ /* 0x000fe20000000200 */
        /* <DEDUP_REMOVED lines=8> */
[----:B------:R-:W-:Y:S01]  /*2740*/  STSM.16.M88.4 [R3+0xc000], R64 ;  /* 0x00c0004003007844 */ /* 0x000fe20000000200 */
[----:B------:R-:W-:Y:S02]  /*2750*/  F2FP.F16.F32.PACK_AB R48, R49, R48 ;  /* 0x000000303130723e */ /* 0x000fe400000000ff */
[----:B------:R-:W-:Y:S01]  /*2760*/  F2FP.F16.F32.PACK_AB R146, R149, R148 ;  /* 0x000000949592723e */ /* 0x000fe200000000ff */
[----:B------:R-:W-:Y:S01]  /*2770*/  STSM.16.M88.4 [R4], R104 ;  /* 0x0000006804007844 */ /* 0x000fe20000000200 */
        /* <DEDUP_REMOVED lines=11> */
[----:B------:R-:W-:Y:S01]  /*2830*/  STSM.16.M88.4 [R0], R112 ;  /* 0x0000007000007844 */ /* 0x000fe20000000200 */
[----:B------:R-:W-:-:S03]  /*2840*/  ISETP.LT.U32.AND P0, PT, R6, 0x40, P0 ;  /* 0x000000400600780c */ /* 0x000fc60000701070 */
[----:B------:R-:W-:Y:S04]  /*2850*/  STSM.16.M88.4 [R0+0x8000], R144 ;  /* 0x0080009000007844 */ /* 0x000fe80000000200 */
[----:B------:R-:W-:Y:S04]  /*2860*/  STSM.16.M88.4 [R0+0x4000], R48 ;  /* 0x0040003000007844 */ /* 0x000fe80000000200 */
[----:B------:R-:W-:Y:S02]  /*2870*/  STSM.16.M88.4 [R0+0xc000], R80 ;  /* 0x00c0005000007844 */ /* 0x000fe40000000200 */
[----:B------:R-:W-:Y:S01]  /*2880*/  VOTEU.ANY UP0, P0 ;  /* 0x00000000003f7886 */ /* 0x000fe20000000100 */
[----:B------:R-:W-:Y:S01]  /*2890*/  VOTEU.ANY UP1, P0 ;  /* 0x00000000003f7886 */ /* 0x000fe20000020100 */
[----:B------:R1:W-:Y:S06]  /*28a0*/  MEMBAR.ALL.CTA ;  /* 0x0000000000007992 */ /* 0x0003ec0000008000 */
[----:B-1----:R-:W1:Y:S01]  /*28b0*/  FENCE.VIEW.ASYNC.S ;  /* 0x00000000000073c6 */ /* 0x002e620000000000 */
[----:B---3--:R-:W-:Y:S01]  /*28c0*/  @UP0 UMOV UR6, UR30 ;  /* 0x0000001e00060c82 */ /* 0x008fe20008000000 */
[----:B------:R-:W-:Y:S01]  /*28d0*/  @UP0 UMOV UR7, UR31 ;  /* 0x0000001f00070c82 */ /* 0x000fe20008000000 */
[----:B-1----:R-:W-:Y:S06]  /*28e0*/  BAR.SYNC.DEFER_BLOCKING 0x0 ;  /* 0x0000000000007b1d */ /* 0x002fec0000010000 */
[----:B------:R1:W-:Y:S01]  /*28f0*/  @UP1 UTMASTG.2D [UR8], [UR6] ;  /* 0x00000008060013b5 */ /* 0x0003e20008008000 */
[----:B------:R0:W-:Y:S01]  /*2900*/  UTMACMDFLUSH ;  /* 0x00000000000079b7 */ /* 0x0001e20000000000 */
[----:B------:R-:W-:-:S04]  /*2910*/  DEPBAR.LE SB0, 0x0 ;  /* 0x000080000000791a */ /* 0x000fc80000000000 */
[----:B------:R-:W-:Y:S06]  /*2920*/  BAR.SYNC.DEFER_BLOCKING 0x0 ;  /* 0x0000000000007b1d */ /* 0x000fec0000010000 */
[----:B-1----:R-:W-:Y:S05]  /*2930*/  EXIT ;  /* 0x000000000000794d */ /* 0x002fea0003800000 */
.L_x_48:
[----:B------:R-:W1:Y:S02]  /*2940*/  SYNCS.PHASECHK.TRANS64.TRYWAIT P0, [UR22+0x30000], R2 ;  /* 0x03000002ff0075a7 */ /* 0x000e640008000156 */
[----:B-1----:R-:W-:Y:S05]  /*2950*/  @!P0 BRA `(.L_x_48) ;  /* 0xfffffffc00f88947 */ /* 0x002fea000383ffff */
[----:B------:R-:W-:Y:S05]  /*2960*/  BRA `(.L_x_50) ;  /* 0xfffffff4007c7947 */ /* 0x000fea000383ffff */
.L_x_51:
[----:B------:R-:W-:-:S00]  /*2970*/  BRA `(.L_x_51) ;  /* 0xfffffffc00fc7947 */ /* 0x000fc0000383ffff */
[----:B------:R-:W-:-:S00]  /*2980*/  NOP ;  /* 0x0000000000007918 */ /* 0x000fc00000000000 */
[----:B------:R-:W-:-:S00]  /*2990*/  NOP ;  /* 0x0000000000007918 */ /* 0x000fc00000000000 */
[----:B------:R-:W-:-:S00]  /*29a0*/  NOP ;  /* 0x0000000000007918 */ /* 0x000fc00000000000 */
[----:B------:R-:W-:-:S00]  /*29b0*/  NOP ;  /* 0x0000000000007918 */ /* 0x000fc00000000000 */
[----:B------:R-:W-:-:S00]  /*29c0*/  NOP ;  /* 0x0000000000007918 */ /* 0x000fc00000000000 */
[----:B------:R-:W-:-:S00]  /*29d0*/  NOP ;  /* 0x0000000000007918 */ /* 0x000fc00000000000 */
[----:B------:R-:W-:-:S00]  /*29e0*/  NOP ;  /* 0x0000000000007918 */ /* 0x000fc00000000000 */
[----:B------:R-:W-:-:S00]  /*29f0*/  NOP ;  /* 0x0000000000007918 */ /* 0x000fc00000000000 */
.L_x_52:


//--------------------- .nv.shared.gluon_wgmma    --------------------------
	.section	.nv.shared.gluon_wgmma,"aw",@nobits
	.sectionflags	@""
	.align	16
	.zero		1024


//--------------------- .nv.shared.reserved.0     --------------------------
	.section	.nv.shared.reserved.0,"aw",@nobits
	.weak		__nv_reservedSMEM_offset_0_alias
	.size		__nv_reservedSMEM_offset_0_alias, 0, 0
	.other		__nv_reservedSMEM_offset_0_alias,@"STO_CUDA_RESERVED_SHARED STV_DEFAULT"
__nv_reservedSMEM_offset_0_alias:
	.zero		0


//--------------------- .nv.constant0.gluon_wgmma --------------------------
	.section	.nv.constant0.gluon_wgmma,"a",@progbits
	.sectionflags	@""
	.align	4
.nv.constant0.gluon_wgmma:
	.zero		608


//--------------------- SYMBOLS --------------------------

	.type		.nv.reservedSmem.offset0,@object
	.size		.nv.reservedSmem.offset0,0x4
